	.headerflags	@"EF_CUDA_TEXMODE_UNIFIED EF_CUDA_64BIT_ADDRESS EF_CUDA_SM86 EF_CUDA_VIRTUAL_SM(EF_CUDA_SM86)"
	.elftype	@"ET_EXEC"


//--------------------- .nv.info                  --------------------------
	.section	.nv.info,"",@"SHT_CUDA_INFO"
	.align	4


	//----- nvinfo : EIATTR_REGCOUNT
	.align		4
        /*0000*/ 	.byte	0x04, 0x2f
        /*0002*/ 	.short	(.L_1 - .L_0)
	.align		4
.L_0:
        /*0004*/ 	.word	index@(triton_mm)
        /*0008*/ 	.word	0x000000f4


	//----- nvinfo : EIATTR_MAX_STACK_SIZE
	.align		4
.L_1:
        /*000c*/ 	.byte	0x04, 0x23
        /*000e*/ 	.short	(.L_3 - .L_2)
	.align		4
.L_2:
        /*0010*/ 	.word	index@(triton_mm)
        /*0014*/ 	.word	0x00000000


	//----- nvinfo : EIATTR_MIN_STACK_SIZE
	.align		4
.L_3:
        /*0018*/ 	.byte	0x04, 0x12
        /*001a*/ 	.short	(.L_5 - .L_4)
	.align		4
.L_4:
        /*001c*/ 	.word	index@(triton_mm)
        /*0020*/ 	.word	0x00000000


	//----- nvinfo : EIATTR_FRAME_SIZE
	.align		4
.L_5:
        /*0024*/ 	.byte	0x04, 0x11
        /*0026*/ 	.short	(.L_7 - .L_6)
	.align		4
.L_6:
        /*0028*/ 	.word	index@(triton_mm)
        /*002c*/ 	.word	0x00000000
.L_7:


//--------------------- .nv.info.triton_mm        --------------------------
	.section	.nv.info.triton_mm,"",@"SHT_CUDA_INFO"
	.align	4


	//----- nvinfo : EIATTR_CUDA_API_VERSION
	.align		4
        /*0000*/ 	.byte	0x04, 0x37
        /*0002*/ 	.short	(.L_9 - .L_8)
.L_8:
        /*0004*/ 	.word	0x0000007b


	//----- nvinfo : EIATTR_SW2861232_WAR
	.align		4
.L_9:
        /*0008*/ 	.byte	0x01, 0x35
	.zero		2


	//----- nvinfo : EIATTR_PARAM_CBANK
	.align		4
        /*000c*/ 	.byte	0x04, 0x0a
        /*000e*/ 	.short	(.L_11 - .L_10)
	.align		4
.L_10:
        /*0010*/ 	.word	index@(.nv.constant0.triton_mm)
        /*0014*/ 	.short	0x0160
        /*0016*/ 	.short	0x001c


	//----- nvinfo : EIATTR_CBANK_PARAM_SIZE
	.align		4
.L_11:
        /*0018*/ 	.byte	0x03, 0x19
        /*001a*/ 	.short	0x001c


	//----- nvinfo : EIATTR_KPARAM_INFO
	.align		4
        /*001c*/ 	.byte	0x04, 0x17
        /*001e*/ 	.short	(.L_13 - .L_12)
.L_12:
        /*0020*/ 	.word	0x00000000
        /*0024*/ 	.short	0x0003
        /*0026*/ 	.short	0x0018
        /*0028*/ 	.byte	0x00, 0xf0, 0x11, 0x00


	//----- nvinfo : EIATTR_KPARAM_INFO
	.align		4
.L_13:
        /*002c*/ 	.byte	0x04, 0x17
        /*002e*/ 	.short	(.L_15 - .L_14)
.L_14:
        /*0030*/ 	.word	0x00000000
        /*0034*/ 	.short	0x0002
        /*0036*/ 	.short	0x0010
        /*0038*/ 	.byte	0x00, 0xf0, 0x21, 0x00


	//----- nvinfo : EIATTR_KPARAM_INFO
	.align		4
.L_15:
        /*003c*/ 	.byte	0x04, 0x17
        /*003e*/ 	.short	(.L_17 - .L_16)
.L_16:
        /*0040*/ 	.word	0x00000000
        /*0044*/ 	.short	0x0001
        /*0046*/ 	.short	0x0008
        /*0048*/ 	.byte	0x00, 0xf0, 0x21, 0x00


	//----- nvinfo : EIATTR_KPARAM_INFO
	.align		4
.L_17:
        /*004c*/ 	.byte	0x04, 0x17
        /*004e*/ 	.short	(.L_19 - .L_18)
.L_18:
        /*0050*/ 	.word	0x00000000
        /*0054*/ 	.short	0x0000
        /*0056*/ 	.short	0x0000
        /*0058*/ 	.byte	0x00, 0xf0, 0x21, 0x00


	//----- nvinfo : EIATTR_MAXREG_COUNT
	.align		4
.L_19:
        /*005c*/ 	.byte	0x03, 0x1b
        /*005e*/ 	.short	0x00ff


	//----- nvinfo : EIATTR_EXIT_INSTR_OFFSETS
	.align		4
        /*0060*/ 	.byte	0x04, 0x1c
        /*0062*/ 	.short	(.L_21 - .L_20)


	//   ....[0]....
.L_20:
        /*0064*/ 	.word	0x00000030


	//   ....[1]....
        /*0068*/ 	.word	0x0000a330


	//   ....[2]....
        /*006c*/ 	.word	0x0000a380


	//----- nvinfo : EIATTR_MAX_THREADS
	.align		4
.L_21:
        /*0070*/ 	.byte	0x04, 0x05
        /*0072*/ 	.short	(.L_23 - .L_22)
.L_22:
        /*0074*/ 	.word	0x00000100
        /*0078*/ 	.word	0x00000001
        /*007c*/ 	.word	0x00000001
.L_23:


//--------------------- .nv.rel.action            --------------------------
	.section	.nv.rel.action,"",@"SHT_CUDA_RELOCINFO"
	.align	8
	.sectionentsize	8
        /*0000*/ 	.byte	0x73, 0x00, 0x00, 0x00, 0x00, 0x00, 0x00, 0x00, 0x00, 0x00, 0x00, 0x11, 0x25, 0x00, 0x05, 0x36


//--------------------- .nv.constant0.triton_mm   --------------------------
	.section	.nv.constant0.triton_mm,"a",@progbits
	.align	4
.nv.constant0.triton_mm:
	.zero		380


//--------------------- .text.triton_mm           --------------------------
	.section	.text.triton_mm,"ax",@progbits
	.sectionflags	@"SHF_BARRIERS=1"
	.sectioninfo	@"SHI_REGISTERS=244"
	.align	128
        .global         triton_mm
        .type           triton_mm,@function
        .size           triton_mm,(.L_x_3 - triton_mm)
        .other          triton_mm,@"STO_CUDA_ENTRY STV_DEFAULT"
triton_mm:
.text.triton_mm:
[----:B------:R-:W-:-:S02]  /*0000*/  MOV R1, c[0x0][0x28] ;  /* 0x00000a0000017a02 */ /* 0x000fc40000000f00 */
[----:B------:R-:W-:-:S04]  /*0010*/  MOV R0, c[0x0][0x178] ;  /* 0x00005e0000007a02 */ /* 0x000fc80000000f00 */
[----:B------:R-:W-:-:S13]  /*0020*/  LOP3.LUT P0, RZ, R0, 0x7fffff, RZ, 0xc0, !PT ;  /* 0x007fffff00ff7812 */ /* 0x000fda000780c0ff */
[----:B------:R-:W-:Y:S05]  /*0030*/  @!P0 EXIT ;  /* 0x000000000000894d */ /* 0x000fea0003800000 */
[----:B------:R-:W1:Y:S01]  /*0040*/  S2R R9, SR_CTAID.X ;  /* 0x0000000000097919 */ /* 0x000e620000002500 */
[----:B------:R-:W-:Y:S01]  /*0050*/  IADD3 R0, R0, 0x7f, RZ ;  /* 0x0000007f00007810 */ /* 0x000fe20007ffe0ff */
[----:B------:R-:W-:Y:S01]  /*0060*/  ULDC.64 UR4, c[0x0][0x118] ;  /* 0x0000460000047ab9 */ /* 0x000fe20000000a00 */
[----:B------:R-:W-:Y:S01]  /*0070*/  IABS R13, c[0x0][0x178] ;  /* 0x00005e00000d7a13 */ /* 0x000fe20000000000 */
[----:B------:R-:W2:Y:S01]  /*0080*/  S2R R58, SR_TID.X ;  /* 0x00000000003a7919 */ /* 0x000ea20000002100 */
[----:B------:R-:W-:Y:S01]  /*0090*/  SHF.R.S32.HI R3, RZ, 0x1f, R0 ;  /* 0x0000001fff037819 */ /* 0x000fe20000011400 */
[----:B------:R-:W-:Y:S01]  /*00a0*/  CS2R R32, SRZ ;  /* 0x0000000000207805 */ /* 0x000fe2000001ff00 */
[----:B------:R-:W-:Y:S01]  /*00b0*/  MOV R56, RZ ;  /* 0x000000ff00387202 */ /* 0x000fe20000000f00 */
[----:B------:R-:W-:Y:S01]  /*00c0*/  CS2R R34, SRZ ;  /* 0x0000000000227805 */ /* 0x000fe2000001ff00 */
[----:B------:R-:W-:Y:S01]  /*00d0*/  LEA.HI R3, R3, R0, RZ, 0x7 ;  /* 0x0000000003037211 */ /* 0x000fe200078f38ff */
[----:B------:R-:W-:Y:S01]  /*00e0*/  CS2R R64, SRZ ;  /* 0x0000000000407805 */ /* 0x000fe2000001ff00 */
        /* <DEDUP_REMOVED lines=13> */
[----:B-1----:R-:W-:Y:S01]  /*01c0*/  SHF.R.S32.HI R2, RZ, 0x1f, R9 ;  /* 0x0000001fff027819 */ /* 0x002fe20000011409 */
[----:B------:R-:W-:Y:S01]  /*01d0*/  CS2R R84, SRZ ;  /* 0x0000000000547805 */ /* 0x000fe2000001ff00 */
[----:B------:R-:W-:Y:S01]  /*01e0*/  ISETP.GE.AND P2, PT, R9, RZ, PT ;  /* 0x000000ff0900720c */ /* 0x000fe20003f46270 */
[----:B------:R-:W-:Y:S01]  /*01f0*/  CS2R R86, SRZ ;  /* 0x0000000000567805 */ /* 0x000fe2000001ff00 */
[-C--:B------:R-:W-:Y:S01]  /*0200*/  LEA.HI R4, R2, R9.reuse, RZ, 0x5 ;  /* 0x0000000902047211 */ /* 0x080fe200078f28ff */
[----:B------:R-:W-:Y:S01]  /*0210*/  CS2R R92, SRZ ;  /* 0x00000000005c7805 */ /* 0x000fe2000001ff00 */
[----:B--2---:R-:W-:Y:S01]  /*0220*/  SHF.L.U32 R57, R58, 0x2, RZ ;  /* 0x000000023a397819 */ /* 0x004fe200000006ff */
[----:B------:R-:W-:Y:S01]  /*0230*/  CS2R R94, SRZ ;  /* 0x00000000005e7805 */ /* 0x000fe2000001ff00 */
[----:B------:R-:W-:Y:S01]  /*0240*/  SHF.R.S32.HI R2, RZ, 0x5, R4 ;  /* 0x00000005ff027819 */ /* 0x000fe20000011404 */
[----:B------:R-:W-:Y:S01]  /*0250*/  CS2R R96, SRZ ;  /* 0x0000000000607805 */ /* 0x000fe2000001ff00 */
[----:B------:R-:W-:Y:S01]  /*0260*/  LOP3.LUT R4, R4, 0xffffffe0, RZ, 0xc0, !PT ;  /* 0xffffffe004047812 */ /* 0x000fe200078ec0ff */
[----:B------:R-:W-:Y:S01]  /*0270*/  CS2R R98, SRZ ;  /* 0x0000000000627805 */ /* 0x000fe2000001ff00 */
[----:B------:R-:W-:Y:S01]  /*0280*/  SHF.L.U32 R0, R2, 0x3, RZ ;  /* 0x0000000302007819 */ /* 0x000fe200000006ff */
[----:B------:R-:W-:Y:S01]  /*0290*/  CS2R R104, SRZ ;  /* 0x0000000000687805 */ /* 0x000fe2000001ff00 */
[----:B------:R-:W-:Y:S01]  /*02a0*/  IADD3 R4, -R4, R9, RZ ;  /* 0x0000000904047210 */ /* 0x000fe20007ffe1ff */
[----:B------:R-:W-:Y:S01]  /*02b0*/  CS2R R106, SRZ ;  /* 0x00000000006a7805 */ /* 0x000fe2000001ff00 */
[----:B------:R-:W-:Y:S01]  /*02c0*/  LEA.HI.SX32 R3, R3, -R0, 0x19 ;  /* 0x8000000003037211 */ /* 0x000fe200078fcaff */
[----:B------:R-:W-:Y:S01]  /*02d0*/  CS2R R108, SRZ ;  /* 0x00000000006c7805 */ /* 0x000fe2000001ff00 */
[----:B------:R-:W-:Y:S01]  /*02e0*/  IABS R10, R4 ;  /* 0x00000004000a7213 */ /* 0x000fe20000000000 */
[----:B------:R-:W-:Y:S01]  /*02f0*/  CS2R R110, SRZ ;  /* 0x00000000006e7805 */ /* 0x000fe2000001ff00 */
[----:B------:R-:W-:-:S02]  /*0300*/  IMNMX R5, R3, 0x8, PT ;  /* 0x0000000803057817 */ /* 0x000fc40003800200 */
[----:B------:R-:W-:Y:S02]  /*0310*/  LOP3.LUT R55, R57, 0x1c, RZ, 0xc0, !PT ;  /* 0x0000001c39377812 */ /* 0x000fe400078ec0ff */
[-C--:B------:R-:W-:Y:S02]  /*0320*/  IABS R11, R5.reuse ;  /* 0x00000005000b7213 */ /* 0x080fe40000000000 */
[----:B------:R-:W-:Y:S02]  /*0330*/  LOP3.LUT R4, R4, R5, RZ, 0x3c, !PT ;  /* 0x0000000504047212 */ /* 0x000fe400078e3cff */
[----:B------:R-:W1:Y:S01]  /*0340*/  I2F.RP R6, R11 ;  /* 0x0000000b00067306 */ /* 0x000e620000209400 */
[----:B------:R-:W-:Y:S02]  /*0350*/  SHF.L.U32 R38, R55, 0x2, RZ ;  /* 0x0000000237267819 */ /* 0x000fe400000006ff */
[----:B------:R-:W-:Y:S02]  /*0360*/  ISETP.GE.AND P4, PT, R4, RZ, PT ;  /* 0x000000ff0400720c */ /* 0x000fe40003f86270 */
[----:B------:R-:W-:-:S03]  /*0370*/  LOP3.LUT R57, R57, 0x7c, RZ, 0xc0, !PT ;  /* 0x0000007c39397812 */ /* 0x000fc600078ec0ff */
[----:B-1----:R-:W1:Y:S02]  /*0380*/  MUFU.RCP R6, R6 ;  /* 0x0000000600067308 */ /* 0x002e640000001000 */
[----:B-1----:R-:W-:Y:S02]  /*0390*/  IADD3 R2, R6, 0xffffffe, RZ ;  /* 0x0ffffffe06027810 */ /* 0x002fe40007ffe0ff */
[----:B------:R-:W-:-:S04]  /*03a0*/  IABS R6, R9 ;  /* 0x0000000900067213 */ /* 0x000fc80000000000 */
[----:B------:R1:W2:Y:S02]  /*03b0*/  F2I.FTZ.U32.TRUNC.NTZ R3, R2 ;  /* 0x0000000200037305 */ /* 0x0002a4000021f000 */
[----:B-1----:R-:W-:Y:S02]  /*03c0*/  MOV R2, RZ ;  /* 0x000000ff00027202 */ /* 0x002fe40000000f00 */
[----:B--2---:R-:W-:-:S05]  /*03d0*/  IADD3 R8, RZ, -R3, RZ ;  /* 0x80000003ff087210 */ /* 0x004fca0007ffe0ff */
[----:B------:R-:W-:Y:S02]  /*03e0*/  IMAD R7, R8, R11, RZ ;  /* 0x0000000b08077224 */ /* 0x000fe400078e02ff */
[----:B------:R-:W1:Y:S02]  /*03f0*/  I2F.RP R8, R13 ;  /* 0x0000000d00087306 */ /* 0x000e640000209400 */
[----:B------:R-:W-:Y:S01]  /*0400*/  IMAD.HI.U32 R3, R3, R7, R2 ;  /* 0x0000000703037227 */ /* 0x000fe200078e0002 */
[----:B------:R-:W-:-:S04]  /*0410*/  IABS R7, R5 ;  /* 0x0000000500077213 */ /* 0x000fc80000000000 */
[----:B------:R-:W-:Y:S01]  /*0420*/  IADD3 R7, RZ, -R7, RZ ;  /* 0x80000007ff077210 */ /* 0x000fe20007ffe0ff */
[----:B------:R-:W-:-:S04]  /*0430*/  IMAD.HI.U32 R2, R3, R6, RZ ;  /* 0x0000000603027227 */ /* 0x000fc800078e00ff */
[-C--:B------:R-:W-:Y:S02]  /*0440*/  IMAD R2, R2, R7.reuse, R6 ;  /* 0x0000000702027224 */ /* 0x080fe400078e0206 */
[----:B------:R-:W-:Y:S01]  /*0450*/  IMAD.HI.U32 R6, R3, R10, RZ ;  /* 0x0000000a03067227 */ /* 0x000fe200078e00ff */
[----:B-1----:R-:W1:Y:S02]  /*0460*/  MUFU.RCP R8, R8 ;  /* 0x0000000800087308 */ /* 0x002e640000001000 */
[----:B------:R-:W-:Y:S01]  /*0470*/  ISETP.GT.U32.AND P0, PT, R11, R2, PT ;  /* 0x000000020b00720c */ /* 0x000fe20003f04070 */
[----:B------:R-:W-:-:S05]  /*0480*/  IMAD R7, R6, R7, R10 ;  /* 0x0000000706077224 */ /* 0x000fca00078e020a */
[----:B------:R-:W-:-:S07]  /*0490*/  ISETP.GT.U32.AND P3, PT, R11, R7, PT ;  /* 0x000000070b00720c */ /* 0x000fce0003f64070 */
[-C--:B------:R-:W-:Y:S02]  /*04a0*/  @!P0 IADD3 R2, R2, -R11.reuse, RZ ;  /* 0x8000000b02028210 */ /* 0x080fe40007ffe0ff */
[----:B-1----:R-:W-:Y:S02]  /*04b0*/  IADD3 R3, R8, 0xffffffe, RZ ;  /* 0x0ffffffe08037810 */ /* 0x002fe40007ffe0ff */
[----:B------:R-:W-:Y:S02]  /*04c0*/  ISETP.GT.U32.AND P0, PT, R11, R2, PT ;  /* 0x000000020b00720c */ /* 0x000fe40003f04070 */
[-C--:B------:R-:W-:Y:S02]  /*04d0*/  @!P3 IADD3 R7, R7, -R11.reuse, RZ ;  /* 0x8000000b0707b210 */ /* 0x080fe40007ffe0ff */
[----:B------:R-:W1:Y:S01]  /*04e0*/  F2I.FTZ.U32.TRUNC.NTZ R3, R3 ;  /* 0x0000000300037305 */ /* 0x000e62000021f000 */
[----:B------:R-:W-:Y:S02]  /*04f0*/  @!P3 IADD3 R6, R6, 0x1, RZ ;  /* 0x000000010606b810 */ /* 0x000fe40007ffe0ff */
[----:B------:R-:W-:-:S02]  /*0500*/  ISETP.GE.U32.AND P1, PT, R7, R11, PT ;  /* 0x0000000b0700720c */ /* 0x000fc40003f26070 */
[----:B------:R-:W-:-:S04]  /*0510*/  SHF.R.U32.HI R8, RZ, 0x5, R58 ;  /* 0x00000005ff087819 */ /* 0x000fc8000001163a */
[----:B------:R-:W-:Y:S02]  /*0520*/  @!P0 IADD3 R2, R2, -R11, RZ ;  /* 0x8000000b02028210 */ /* 0x000fe40007ffe0ff */
[----:B------:R-:W-:Y:S02]  /*0530*/  ISETP.NE.AND P0, PT, R5, RZ, PT ;  /* 0x000000ff0500720c */ /* 0x000fe40003f05270 */
[----:B------:R-:W-:Y:S02]  /*0540*/  LOP3.LUT R5, RZ, R5, RZ, 0x33, !PT ;  /* 0x00000005ff057212 */ /* 0x000fe400078e33ff */
[----:B------:R-:W-:Y:S02]  /*0550*/  @!P2 IADD3 R2, -R2, RZ, RZ ;  /* 0x000000ff0202a210 */ /* 0x000fe40007ffe1ff */
[----:B-1----:R-:W-:Y:S02]  /*0560*/  IADD3 R10, RZ, -R3, RZ ;  /* 0x80000003ff0a7210 */ /* 0x002fe40007ffe0ff */
[----:B------:R-:W-:-:S02]  /*0570*/  SEL R7, R5, R2, !P0 ;  /* 0x0000000205077207 */ /* 0x000fc40004000000 */
[----:B------:R-:W-:Y:S01]  /*0580*/  SHF.R.U32.HI R2, RZ, 0x3, R58 ;  /* 0x00000003ff027819 */ /* 0x000fe2000001163a */
[----:B------:R-:W-:Y:S01]  /*0590*/  IMAD R9, R10, R13, RZ ;  /* 0x0000000d0a097224 */ /* 0x000fe200078e02ff */
[----:B------:R-:W-:Y:S02]  /*05a0*/  IADD3 R4, R0, R7, RZ ;  /* 0x0000000700047210 */ /* 0x000fe40007ffe0ff */
[----:B------:R-:W-:Y:S02]  /*05b0*/  @P1 IADD3 R6, R6, 0x1, RZ ;  /* 0x0000000106061810 */ /* 0x000fe40007ffe0ff */
[----:B------:R-:W-:Y:S02]  /*05c0*/  SGXT.U32 R7, R2, 0x5 ;  /* 0x000000050207781a */ /* 0x000fe40000000000 */
[----:B------:R-:W-:Y:S02]  /*05d0*/  SHF.L.U32 R4, R4, 0x7, RZ ;  /* 0x0000000704047819 */ /* 0x000fe400000006ff */
[----:B------:R-:W-:-:S02]  /*05e0*/  MOV R2, RZ ;  /* 0x000000ff00027202 */ /* 0x000fc40000000f00 */
[----:B------:R-:W-:Y:S02]  /*05f0*/  @!P4 IADD3 R6, -R6, RZ, RZ ;  /* 0x000000ff0606c210 */ /* 0x000fe40007ffe1ff */
[----:B------:R-:W-:Y:S01]  /*0600*/  LOP3.LUT R0, R4, R7, RZ, 0xfc, !PT ;  /* 0x0000000704007212 */ /* 0x000fe200078efcff */
[----:B------:R-:W-:Y:S01]  /*0610*/  IMAD.HI.U32 R2, R3, R9, R2 ;  /* 0x0000000903027227 */ /* 0x000fe200078e0002 */
[----:B------:R-:W-:Y:S02]  /*0620*/  SEL R14, R5, R6, !P0 ;  /* 0x00000006050e7207 */ /* 0x000fe40004000000 */
[----:B------:R-:W-:Y:S02]  /*0630*/  SGXT.U32 R3, R8, 0x3 ;  /* 0x000000030803781a */ /* 0x000fe40000000000 */
[----:B------:R-:W-:Y:S02]  /*0640*/  LOP3.LUT R5, R4, 0x20, R7, 0xfe, !PT ;  /* 0x0000002004057812 */ /* 0x000fe400078efe07 */
[----:B------:R-:W-:-:S02]  /*0650*/  IABS R6, R0 ;  /* 0x0000000000067213 */ /* 0x000fc40000000000 */
[----:B------:R-:W-:Y:S02]  /*0660*/  ISETP.GE.AND P0, PT, R0, RZ, PT ;  /* 0x000000ff0000720c */ /* 0x000fe40003f06270 */
[----:B------:R-:W-:Y:S02]  /*0670*/  IABS R8, R5 ;  /* 0x0000000500087213 */ /* 0x000fe40000000000 */
[----:B------:R-:W-:Y:S01]  /*0680*/  LOP3.LUT R0, R4, R3, RZ, 0xfc, !PT ;  /* 0x0000000304007212 */ /* 0x000fe200078efcff */
[----:B------:R-:W-:Y:S01]  /*0690*/  IMAD.HI.U32 R3, R2, R6, RZ ;  /* 0x0000000602037227 */ /* 0x000fe200078e00ff */
[C-C-:B------:R-:W-:Y:S02]  /*06a0*/  LOP3.LUT R11, R4.reuse, 0x40, R7.reuse, 0xfe, !PT ;  /* 0x00000040040b7812 */ /* 0x140fe400078efe07 */
[----:B------:R-:W-:Y:S01]  /*06b0*/  LOP3.LUT R9, R4, 0x60, R7, 0xfe, !PT ;  /* 0x0000006004097812 */ /* 0x000fe200078efe07 */
[----:B------:R-:W-:Y:S01]  /*06c0*/  IMAD.HI.U32 R4, R2, R8, RZ ;  /* 0x0000000802047227 */ /* 0x000fe200078e00ff */
[----:B------:R-:W-:-:S02]  /*06d0*/  IADD3 R3, -R3, RZ, RZ ;  /* 0x000000ff03037210 */ /* 0x000fc40007ffe1ff */
[----:B------:R-:W-:Y:S02]  /*06e0*/  IABS R10, R11 ;  /* 0x0000000b000a7213 */ /* 0x000fe40000000000 */
[----:B------:R-:W-:Y:S02]  /*06f0*/  IABS R12, R9 ;  /* 0x00000009000c7213 */ /* 0x000fe40000000000 */
[----:B------:R-:W-:Y:S02]  /*0700*/  ISETP.GE.AND P1, PT, R9, RZ, PT ;  /* 0x000000ff0900720c */ /* 0x000fe40003f26270 */
[----:B------:R-:W-:Y:S01]  /*0710*/  IADD3 R9, -R4, RZ, RZ ;  /* 0x000000ff04097210 */ /* 0x000fe20007ffe1ff */
[----:B------:R-:W-:Y:S01]  /*0720*/  IMAD R4, R13, R3, R6 ;  /* 0x000000030d047224 */ /* 0x000fe200078e0206 */
[----:B------:R-:W-:Y:S01]  /*0730*/  ISETP.GE.AND P3, PT, R5, RZ, PT ;  /* 0x000000ff0500720c */ /* 0x000fe20003f66270 */
[----:B------:R-:W-:Y:S01]  /*0740*/  IMAD.HI.U32 R5, R2, R10, RZ ;  /* 0x0000000a02057227 */ /* 0x000fe200078e00ff */
[----:B------:R-:W-:-:S02]  /*0750*/  ISETP.GE.AND P2, PT, R11, RZ, PT ;  /* 0x000000ff0b00720c */ /* 0x000fc40003f46270 */
[----:B------:R-:W-:Y:S01]  /*0760*/  ISETP.GT.U32.AND P4, PT, R13, R4, PT ;  /* 0x000000040d00720c */ /* 0x000fe20003f84070 */
[----:B------:R-:W-:Y:S01]  /*0770*/  IMAD.HI.U32 R2, R2, R12, RZ ;  /* 0x0000000c02027227 */ /* 0x000fe200078e00ff */
[----:B------:R-:W-:Y:S02]  /*0780*/  IADD3 R11, -R5, RZ, RZ ;  /* 0x000000ff050b7210 */ /* 0x000fe40007ffe1ff */
[----:B------:R-:W-:Y:S01]  /*0790*/  SHF.L.U32 R36, R14, 0x7, RZ ;  /* 0x000000070e247819 */ /* 0x000fe200000006ff */
[C---:B------:R-:W-:Y:S01]  /*07a0*/  IMAD R5, R13.reuse, R9, R8 ;  /* 0x000000090d057224 */ /* 0x040fe200078e0208 */
[----:B------:R-:W-:Y:S01]  /*07b0*/  IADD3 R9, -R2, RZ, RZ ;  /* 0x000000ff02097210 */ /* 0x000fe20007ffe1ff */
[C---:B------:R-:W-:Y:S01]  /*07c0*/  IMAD R8, R13.reuse, R11, R10 ;  /* 0x0000000b0d087224 */ /* 0x040fe200078e020a */
[----:B------:R-:W-:Y:S02]  /*07d0*/  SHF.R.S32.HI R6, RZ, 0x18, R14 ;  /* 0x00000018ff067819 */ /* 0x000fe4000001140e */
[C---:B------:R-:W-:Y:S01]  /*07e0*/  ISETP.GT.U32.AND P6, PT, R13.reuse, R5, PT ;  /* 0x000000050d00720c */ /* 0x040fe20003fc4070 */
[----:B------:R-:W-:Y:S01]  /*07f0*/  IMAD R9, R13, R9, R12 ;  /* 0x000000090d097224 */ /* 0x000fe200078e020c */
[----:B------:R-:W-:-:S02]  /*0800*/  LOP3.LUT R2, R7, 0x20, RZ, 0xfc, !PT ;  /* 0x0000002007027812 */ /* 0x000fc400078efcff */
[----:B------:R-:W-:Y:S02]  /*0810*/  @!P4 IADD3 R4, R4, -R13, RZ ;  /* 0x8000000d0404c210 */ /* 0x000fe40007ffe0ff */
[C---:B------:R-:W-:Y:S02]  /*0820*/  ISETP.GT.U32.AND P4, PT, R13.reuse, R8, PT ;  /* 0x000000080d00720c */ /* 0x040fe40003f84070 */
[----:B------:R-:W-:Y:S02]  /*0830*/  ISETP.GT.U32.AND P5, PT, R13, R9, PT ;  /* 0x000000090d00720c */ /* 0x000fe40003fa4070 */
[C---:B------:R-:W-:Y:S02]  /*0840*/  LOP3.LUT R3, R7.reuse, 0x40, RZ, 0xfc, !PT ;  /* 0x0000004007037812 */ /* 0x040fe400078efcff */
[----:B------:R-:W-:Y:S02]  /*0850*/  LOP3.LUT R37, R7, 0x60, RZ, 0xfc, !PT ;  /* 0x0000006007257812 */ /* 0x000fe400078efcff */
[----:B------:R-:W-:-:S02]  /*0860*/  @!P6 IADD3 R5, R5, -R13, RZ ;  /* 0x8000000d0505e210 */ /* 0x000fc40007ffe0ff */
[C---:B------:R-:W-:Y:S02]  /*0870*/  ISETP.GT.U32.AND P6, PT, R13.reuse, R4, PT ;  /* 0x000000040d00720c */ /* 0x040fe40003fc4070 */
[----:B------:R-:W-:Y:S02]  /*0880*/  SGXT R6, R6, 0x1 ;  /* 0x000000010606781a */ /* 0x000fe40000000200 */
[----:B------:R-:W-:Y:S02]  /*0890*/  @!P4 IADD3 R8, R8, -R13, RZ ;  /* 0x8000000d0808c210 */ /* 0x000fe40007ffe0ff */
[----:B------:R-:W-:Y:S02]  /*08a0*/  ISETP.GT.U32.AND P4, PT, R13, R5, PT ;  /* 0x000000050d00720c */ /* 0x000fe40003f84070 */
[C---:B------:R-:W-:Y:S02]  /*08b0*/  LOP3.LUT R12, R36.reuse, R7, RZ, 0xfc, !PT ;  /* 0x00000007240c7212 */ /* 0x040fe400078efcff */
[----:B------:R-:W-:-:S02]  /*08c0*/  LOP3.LUT R15, R36, 0x20, R7, 0xfe, !PT ;  /* 0x00000020240f7812 */ /* 0x000fc400078efe07 */
[C-C-:B------:R-:W-:Y:S02]  /*08d0*/  LOP3.LUT R16, R36.reuse, 0x40, R7.reuse, 0xfe, !PT ;  /* 0x0000004024107812 */ /* 0x140fe400078efe07 */
[----:B------:R-:W-:Y:S02]  /*08e0*/  LOP3.LUT R17, R36, 0x60, R7, 0xfe, !PT ;  /* 0x0000006024117812 */ /* 0x000fe400078efe07 */
[----:B------:R-:W-:Y:S02]  /*08f0*/  @!P5 IADD3 R9, R9, -R13, RZ ;  /* 0x8000000d0909d210 */ /* 0x000fe40007ffe0ff */
[-C--:B------:R-:W-:Y:S02]  /*0900*/  LEA R2, R2, R38.reuse, 0x7 ;  /* 0x0000002602027211 */ /* 0x080fe400078e38ff */
[-C--:B------:R-:W-:Y:S02]  /*0910*/  LEA R3, R3, R38.reuse, 0x7 ;  /* 0x0000002603037211 */ /* 0x080fe400078e38ff */
[----:B------:R-:W-:-:S02]  /*0920*/  LEA R37, R37, R38, 0x7 ;  /* 0x0000002625257211 */ /* 0x000fc400078e38ff */
[----:B------:R-:W-:Y:S02]  /*0930*/  ISETP.GT.U32.AND P5, PT, R13, R8, PT ;  /* 0x000000080d00720c */ /* 0x000fe40003fa4070 */
[----:B------:R-:W-:Y:S02]  /*0940*/  LEA R38, R7, R38, 0x7 ;  /* 0x0000002607267211 */ /* 0x000fe400078e38ff */
[C---:B------:R-:W-:Y:S02]  /*0950*/  LEA.HI R7, R6.reuse, R12, RZ, 0x9 ;  /* 0x0000000c06077211 */ /* 0x040fe400078f48ff */
[C---:B------:R-:W-:Y:S02]  /*0960*/  LEA.HI R10, R6.reuse, R15, RZ, 0x9 ;  /* 0x0000000f060a7211 */ /* 0x040fe400078f48ff */
[----:B------:R-:W-:Y:S02]  /*0970*/  LEA.HI R11, R6, R16, RZ, 0x9 ;  /* 0x00000010060b7211 */ /* 0x000fe400078f48ff */
[----:B------:R-:W-:-:S02]  /*0980*/  @!P6 IADD3 R4, R4, -R13, RZ ;  /* 0x8000000d0404e210 */ /* 0x000fc40007ffe0ff */
[----:B------:R-:W-:Y:S02]  /*0990*/  LEA.HI R6, R6, R17, RZ, 0x9 ;  /* 0x0000001106067211 */ /* 0x000fe400078f48ff */
[----:B------:R-:W-:Y:S02]  /*09a0*/  ISETP.GT.U32.AND P6, PT, R13, R9, PT ;  /* 0x000000090d00720c */ /* 0x000fe40003fc4070 */
[----:B------:R-:W-:Y:S02]  /*09b0*/  LOP3.LUT R6, R6, 0xfffffe00, RZ, 0xc0, !PT ;  /* 0xfffffe0006067812 */ /* 0x000fe400078ec0ff */
[----:B------:R-:W-:Y:S02]  /*09c0*/  @!P4 IADD3 R5, R5, -R13, RZ ;  /* 0x8000000d0505c210 */ /* 0x000fe40007ffe0ff */
[----:B------:R-:W-:Y:S02]  /*09d0*/  IADD3 R18, R17, -R6, RZ ;  /* 0x8000000611127210 */ /* 0x000fe40007ffe0ff */
[----:B------:R-:W-:-:S02]  /*09e0*/  MOV R6, R5 ;  /* 0x0000000500067202 */ /* 0x000fc40000000f00 */
[-C--:B------:R-:W-:Y:S02]  /*09f0*/  @!P5 IADD3 R8, R8, -R13.reuse, RZ ;  /* 0x8000000d0808d210 */ /* 0x080fe40007ffe0ff */
[----:B------:R-:W-:Y:S02]  /*0a00*/  ISETP.NE.AND P4, PT, RZ, c[0x0][0x178], PT ;  /* 0x00005e00ff007a0c */ /* 0x000fe40003f85270 */
[----:B------:R-:W-:Y:S02]  /*0a10*/  LOP3.LUT R5, RZ, c[0x0][0x178], RZ, 0x33, !PT ;  /* 0x00005e00ff057a12 */ /* 0x000fe400078e33ff */
[----:B------:R-:W-:Y:S02]  /*0a20*/  @!P0 IADD3 R4, -R4, RZ, RZ ;  /* 0x000000ff04048210 */ /* 0x000fe40007ffe1ff */
[----:B------:R-:W-:Y:S02]  /*0a30*/  @!P3 IADD3 R6, -R6, RZ, RZ ;  /* 0x000000ff0606b210 */ /* 0x000fe40007ffe1ff */
[----:B------:R-:W-:-:S02]  /*0a40*/  @!P6 IADD3 R9, R9, -R13, RZ ;  /* 0x8000000d0909e210 */ /* 0x000fc40007ffe0ff */
[----:B------:R-:W-:Y:S02]  /*0a50*/  @!P2 IADD3 R8, -R8, RZ, RZ ;  /* 0x000000ff0808a210 */ /* 0x000fe40007ffe1ff */
[C---:B------:R-:W-:Y:S02]  /*0a60*/  SEL R4, R5.reuse, R4, !P4 ;  /* 0x0000000405047207 */ /* 0x040fe40006000000 */
[----:B------:R-:W-:Y:S02]  /*0a70*/  LOP3.LUT R10, R10, 0xfffffe00, RZ, 0xc0, !PT ;  /* 0xfffffe000a0a7812 */ /* 0x000fe400078ec0ff */
[----:B------:R-:W-:Y:S01]  /*0a80*/  SEL R6, R5, R6, !P4 ;  /* 0x0000000605067207 */ /* 0x000fe20006000000 */
[--C-:B------:R-:W-:Y:S01]  /*0a90*/  IMAD R4, R4, 0x750, R55.reuse ;  /* 0x0000075004047824 */ /* 0x100fe200078e0237 */
[----:B------:R-:W-:Y:S02]  /*0aa0*/  @!P1 IADD3 R9, -R9, RZ, RZ ;  /* 0x000000ff09099210 */ /* 0x000fe40007ffe1ff */
[----:B------:R-:W-:Y:S01]  /*0ab0*/  SEL R8, R5, R8, !P4 ;  /* 0x0000000805087207 */ /* 0x000fe20006000000 */
[----:B------:R-:W-:Y:S01]  /*0ac0*/  IMAD R6, R6, 0x750, R55 ;  /* 0x0000075006067824 */ /* 0x000fe200078e0237 */
[----:B------:R-:W-:-:S02]  /*0ad0*/  MOV R13, 0x4 ;  /* 0x00000004000d7802 */ /* 0x000fc40000000f00 */
[----:B------:R-:W-:Y:S01]  /*0ae0*/  LOP3.LUT R7, R7, 0xfffffe00, RZ, 0xc0, !PT ;  /* 0xfffffe0007077812 */ /* 0x000fe200078ec0ff */
[--C-:B------:R-:W-:Y:S01]  /*0af0*/  IMAD R8, R8, 0x750, R55.reuse ;  /* 0x0000075008087824 */ /* 0x100fe200078e0237 */
[----:B------:R-:W-:Y:S02]  /*0b00*/  IADD3 R14, R15, -R10, RZ ;  /* 0x8000000a0f0e7210 */ /* 0x000fe40007ffe0ff */
[----:B------:R-:W-:Y:S01]  /*0b10*/  SEL R10, R5, R9, !P4 ;  /* 0x00000009050a7207 */ /* 0x000fe20006000000 */
[----:B------:R-:W-:Y:S01]  /*0b20*/  IMAD.WIDE R4, R4, R13, c[0x0][0x160] ;  /* 0x0000580004047625 */ /* 0x000fe200078e020d */
[----:B------:R-:W-:Y:S02]  /*0b30*/  LOP3.LUT R11, R11, 0xfffffe00, RZ, 0xc0, !PT ;  /* 0xfffffe000b0b7812 */ /* 0x000fe400078ec0ff */
[----:B------:R-:W-:Y:S01]  /*0b40*/  IADD3 R12, R12, -R7, RZ ;  /* 0x800000070c0c7210 */ /* 0x000fe20007ffe0ff */
[----:B------:R-:W-:Y:S01]  /*0b50*/  IMAD.WIDE R6, R6, R13, c[0x0][0x160] ;  /* 0x0000580006067625 */ /* 0x000fe200078e020d */
[----:B------:R-:W-:Y:S01]  /*0b60*/  IADD3 R16, R16, -R11, RZ ;  /* 0x8000000b10107210 */ /* 0x000fe20007ffe0ff */
[----:B------:R1:W-:Y:S01]  /*0b70*/  LDGSTS.E.BYPASS.128 [R38], [R4.64] ;  /* 0x0000000004267fae */ /* 0x0003e2000b901c44 */
[----:B------:R-:W-:Y:S01]  /*0b80*/  IADD3 R40, P2, R4, 0x80, RZ ;  /* 0x0000008004287810 */ /* 0x000fe20007f5e0ff */
[----:B------:R-:W-:Y:S01]  /*0b90*/  IMAD.WIDE R8, R8, R13, c[0x0][0x160] ;  /* 0x0000580008087625 */ /* 0x000fe200078e020d */
[----:B------:R-:W-:Y:S01]  /*0ba0*/  IADD3 R39, P1, R6, 0x80, RZ ;  /* 0x0000008006277810 */ /* 0x000fe20007f3e0ff */
[----:B------:R2:W-:Y:S01]  /*0bb0*/  LDGSTS.E.BYPASS.128 [R2], [R6.64] ;  /* 0x0000000006027fae */ /* 0x0005e2000b901c44 */
[----:B------:R-:W-:Y:S01]  /*0bc0*/  IADD3.X R43, RZ, R5, RZ, P2, !PT ;  /* 0x00000005ff2b7210 */ /* 0x000fe200017fe4ff */
[--C-:B------:R-:W-:Y:S01]  /*0bd0*/  IMAD R10, R10, 0x750, R55.reuse ;  /* 0x000007500a0a7824 */ /* 0x100fe200078e0237 */
[----:B------:R-:W-:Y:S01]  /*0be0*/  IADD3 R41, P0, R8, 0x80, RZ ;  /* 0x0000008008297810 */ /* 0x000fe20007f1e0ff */
[--C-:B------:R-:W-:Y:S01]  /*0bf0*/  IMAD R12, R12, 0x750, R55.reuse ;  /* 0x000007500c0c7824 */ /* 0x100fe200078e0237 */
[----:B------:R-:W-:Y:S01]  /*0c00*/  IADD3.X R42, RZ, R7, RZ, P1, !PT ;  /* 0x00000007ff2a7210 */ /* 0x000fe20000ffe4ff */
[----:B------:R-:W-:Y:S01]  /*0c10*/  IMAD R14, R14, 0x750, R55 ;  /* 0x000007500e0e7824 */ /* 0x000fe200078e0237 */
[----:B------:R-:W-:Y:S01]  /*0c20*/  IADD3.X R44, RZ, R9, RZ, P0, !PT ;  /* 0x00000009ff2c7210 */ /* 0x000fe200007fe4ff */
[----:B------:R-:W-:Y:S01]  /*0c30*/  IMAD.WIDE R10, R10, R13, c[0x0][0x160] ;  /* 0x000058000a0a7625 */ /* 0x000fe200078e020d */
[----:B------:R3:W-:Y:S01]  /*0c40*/  LDGSTS.E.BYPASS.128 [R3], [R8.64] ;  /* 0x0000000008037fae */ /* 0x0007e2000b901c44 */
[----:B------:R-:W-:-:S02]  /*0c50*/  SHF.L.U32 R58, R58, 0x4, RZ ;  /* 0x000000043a3a7819 */ /* 0x000fc400000006ff */
[--C-:B------:R-:W-:Y:S01]  /*0c60*/  IMAD R16, R16, 0x750, R55.reuse ;  /* 0x0000075010107824 */ /* 0x100fe200078e0237 */
[----:B------:R4:W-:Y:S01]  /*0c70*/  LDGSTS.E.BYPASS.128 [R37], [R10.64] ;  /* 0x000000000a257fae */ /* 0x0009e2000b901c44 */
[----:B-1----:R-:W-:Y:S01]  /*0c80*/  IMAD.WIDE R4, R12, R13, c[0x0][0x168] ;  /* 0x00005a000c047625 */ /* 0x002fe200078e020d */
[----:B------:R-:W-:Y:S02]  /*0c90*/  IADD3 R45, P0, R10, 0x80, RZ ;  /* 0x000000800a2d7810 */ /* 0x000fe40007f1e0ff */
[----:B------:R-:W0:Y:S01]  /*0ca0*/  LDGDEPBAR ;  /* 0x00000000000079af */ /* 0x000e220000000000 */
[----:B------:R-:W-:Y:S01]  /*0cb0*/  IMAD R12, R18, 0x750, R55 ;  /* 0x00000750120c7824 */ /* 0x000fe200078e0237 */
[----:B------:R-:W-:Y:S01]  /*0cc0*/  IADD3.X R46, RZ, R11, RZ, P0, !PT ;  /* 0x0000000bff2e7210 */ /* 0x000fe200007fe4ff */
[-C--:B--2---:R-:W-:Y:S01]  /*0cd0*/  IMAD.WIDE R6, R14, R13.reuse, c[0x0][0x168] ;  /* 0x00005a000e067625 */ /* 0x084fe200078e020d */
[----:B------:R1:W-:Y:S01]  /*0ce0*/  LDGSTS.E.BYPASS.128 [R38+0x4000], [R4.64] ;  /* 0x0400000004267fae */ /* 0x0003e2000b901c44 */
[----:B------:R-:W-:Y:S01]  /*0cf0*/  IADD3 R47, P0, R4, 0x80, RZ ;  /* 0x00000080042f7810 */ /* 0x000fe20007f1e0ff */
[----:B------:R-:W-:Y:S01]  /*0d00*/  CS2R R14, SRZ ;  /* 0x00000000000e7805 */ /* 0x000fe2000001ff00 */
[----:B---3--:R-:W-:Y:S01]  /*0d10*/  IMAD.WIDE R8, R16, R13, c[0x0][0x168] ;  /* 0x00005a0010087625 */ /* 0x008fe200078e020d */
[----:B------:R2:W-:Y:S01]  /*0d20*/  LDGSTS.E.BYPASS.128 [R2+0x4000], [R6.64] ;  /* 0x0400000006027fae */ /* 0x0005e2000b901c44 */
[----:B------:R-:W-:Y:S01]  /*0d30*/  IADD3.X R49, RZ, R5, RZ, P0, !PT ;  /* 0x00000005ff317210 */ /* 0x000fe200007fe4ff */
[----:B------:R-:W-:Y:S01]  /*0d40*/  CS2R R16, SRZ ;  /* 0x0000000000107805 */ /* 0x000fe2000001ff00 */
[----:B------:R-:W-:Y:S01]  /*0d50*/  IMAD.WIDE R12, R12, R13, c[0x0][0x168] ;  /* 0x00005a000c0c7625 */ /* 0x000fe200078e020d */
[----:B------:R4:W-:Y:S01]  /*0d60*/  LDGSTS.E.BYPASS.128 [R3+0x4000], [R8.64] ;  /* 0x0400000008037fae */ /* 0x0009e2000b901c44 */
[----:B------:R-:W-:Y:S01]  /*0d70*/  IADD3 R48, P2, R6, 0x80, RZ ;  /* 0x0000008006307810 */ /* 0x000fe20007f5e0ff */
[----:B------:R-:W-:Y:S01]  /*0d80*/  CS2R R18, SRZ ;  /* 0x0000000000127805 */ /* 0x000fe2000001ff00 */
[----:B------:R-:W-:Y:S01]  /*0d90*/  IADD3 R50, P1, R8, 0x80, RZ ;  /* 0x0000008008327810 */ /* 0x000fe20007f3e0ff */
[----:B------:R3:W-:Y:S01]  /*0da0*/  LDGSTS.E.BYPASS.128 [R37+0x4000], [R12.64] ;  /* 0x040000000c257fae */ /* 0x0007e2000b901c44 */
[----:B------:R-:W-:Y:S01]  /*0db0*/  IADD3 R51, P0, R12, 0x80, RZ ;  /* 0x000000800c337810 */ /* 0x000fe20007f1e0ff */
[----:B-1----:R-:W-:Y:S01]  /*0dc0*/  CS2R R4, SRZ ;  /* 0x0000000000047805 */ /* 0x002fe2000001ff00 */
[----:B------:R-:W-:Y:S01]  /*0dd0*/  IADD3.X R52, RZ, R7, RZ, P2, !PT ;  /* 0x00000007ff347210 */ /* 0x000fe200017fe4ff */
[----:B------:R-:W0:Y:S01]  /*0de0*/  LDGDEPBAR ;  /* 0x00000000000079af */ /* 0x000e220000000000 */
[----:B------:R-:W-:Y:S01]  /*0df0*/  IADD3.X R54, RZ, R13, RZ, P0, !PT ;  /* 0x0000000dff367210 */ /* 0x000fe200007fe4ff */
[----:B--2---:R-:W-:Y:S01]  /*0e00*/  CS2R R6, SRZ ;  /* 0x0000000000067805 */ /* 0x004fe2000001ff00 */
[----:B------:R-:W-:Y:S01]  /*0e10*/  IADD3.X R53, RZ, R9, RZ, P1, !PT ;  /* 0x00000009ff357210 */ /* 0x000fe20000ffe4ff */
[----:B------:R-:W-:Y:S01]  /*0e20*/  UMOV UR4, URZ ;  /* 0x0000003f00047c82 */ /* 0x000fe20008000000 */
[----:B------:R-:W-:Y:S01]  /*0e30*/  LOP3.LUT R58, R58, 0x3e00, RZ, 0xc0, !PT ;  /* 0x00003e003a3a7812 */ /* 0x000fe200078ec0ff */
[----:B------:R-:W-:Y:S01]  /*0e40*/  UMOV UR5, URZ ;  /* 0x0000003f00057c82 */ /* 0x000fe20008000000 */
[----:B------:R-:W-:Y:S01]  /*0e50*/  IADD3 R55, -R55, 0x730, RZ ;  /* 0x0000073037377810 */ /* 0x000fe20007ffe1ff */
[----:B---3--:R-:W-:Y:S01]  /*0e60*/  CS2R R12, SRZ ;  /* 0x00000000000c7805 */ /* 0x008fe2000001ff00 */
[----:B------:R-:W-:-:S04]  /*0e70*/  DEPBAR.LE SB0, 0x0 ;  /* 0x000080000000791a */ /* 0x000fc80000000000 */
[----:B----4-:R-:W-:Y:S06]  /*0e80*/  BAR.SYNC 0x0 ;  /* 0x0000000000007b1d */ /* 0x010fec0000000000 */
.L_x_1:
[----:B------:R-:W-:Y:S01]  /*0e90*/  LEA R59, R57, 0x4000, 0x7 ;  /* 0x00004000393b7811 */ /* 0x000fe200078e38ff */
[----:B------:R-:W-:Y:S01]  /*0ea0*/  LDS.128 R100, [R58] ;  /* 0x000000003a647984 */ /* 0x000fe20000000c00 */
[C---:B------:R-:W-:Y:S01]  /*0eb0*/  ISETP.GE.U32.AND P1, PT, R56.reuse, R55, PT ;  /* 0x000000373800720c */ /* 0x040fe20003f26070 */
[----:B------:R-:W-:Y:S01]  /*0ec0*/  ULDC.64 UR6, c[0x0][0x118] ;  /* 0x0000460000067ab9 */ /* 0x000fe20000000a00 */
[C---:B------:R-:W-:Y:S01]  /*0ed0*/  ISETP.GE.U32.AND P0, PT, R56.reuse, 0x730, PT ;  /* 0x000007303800780c */ /* 0x040fe20003f06070 */
[----:B------:R-:W1:Y:S01]  /*0ee0*/  LDS.128 R20, [R59] ;  /* 0x000000003b147984 */ /* 0x000e620000000c00 */
[----:B------:R-:W-:Y:S02]  /*0ef0*/  SEL R112, RZ, 0x10, P1 ;  /* 0x00000010ff707807 */ /* 0x000fe40000800000 */
[----:B------:R-:W-:Y:S01]  /*0f00*/  IADD3 R56, R56, 0x20, RZ ;  /* 0x0000002038387810 */ /* 0x000fe20007ffe0ff */
[----:B------:R-:W2:Y:S01]  /*0f10*/  LDS.128 R28, [R59+0x100] ;  /* 0x000100003b1c7984 */ /* 0x000ea20000000c00 */
[----:B------:R-:W-:-:S03]  /*0f20*/  SEL R112, R112, RZ, !P0 ;  /* 0x000000ff70707207 */ /* 0x000fc60004000000 */
[----:B------:R-:W3:Y:S01]  /*0f30*/  LDS.128 R24, [R59+0x80] ;  /* 0x000080003b187984 */ /* 0x000ee20000000c00 */
[----:B------:R-:W-:-:S03]  /*0f40*/  ISETP.NE.U32.AND P1, PT, R112, RZ, PT ;  /* 0x000000ff7000720c */ /* 0x000fc60003f25070 */
[----:B------:R-:W4:Y:S04]  /*0f50*/  LDS.128 R8, [R59+0x180] ;  /* 0x000180003b087984 */ /* 0x000f280000000c00 */
[----:B------:R-:W4:Y:S04]  /*0f60*/  LDS.128 R120, [R58+0x80] ;  /* 0x000080003a787984 */ /* 0x000f280000000c00 */
[----:B------:R-:W4:Y:S01]  /*0f70*/  LDS.128 R132, [R58+0x100] ;  /* 0x000100003a847984 */ /* 0x000f220000000c00 */
[C---:B-1----:R-:W-:Y:S01]  /*0f80*/  FFMA R108, R100.reuse, R20, R108 ;  /* 0x00000014646c7223 */ /* 0x042fe2000000006c */
[----:B--2---:R-:W-:-:S03]  /*0f90*/  FFMA R110, R100, R28, R110 ;  /* 0x0000001c646e7223 */ /* 0x004fc6000000006e */
[C---:B------:R-:W-:Y:S01]  /*0fa0*/  FFMA R115, R101.reuse, R21, R108 ;  /* 0x0000001565737223 */ /* 0x040fe2000000006c */
[C---:B---3--:R-:W-:Y:S01]  /*0fb0*/  FFMA R112, R100.reuse, R24, R109 ;  /* 0x0000001864707223 */ /* 0x048fe2000000006d */
[C---:B------:R-:W-:Y:S01]  /*0fc0*/  FFMA R117, R101.reuse, R29, R110 ;  /* 0x0000001d65757223 */ /* 0x040fe2000000006e */
[----:B----4-:R-:W-:Y:S02]  /*0fd0*/  FFMA R100, R100, R8, R111 ;  /* 0x0000000864647223 */ /* 0x010fe4000000006f */
[C---:B------:R-:W-:Y:S01]  /*0fe0*/  FFMA R113, R101.reuse, R25, R112 ;  /* 0x0000001965717223 */ /* 0x040fe20000000070 */
[----:B------:R-:W1:Y:S01]  /*0ff0*/  LDS.128 R108, [R58+0x180] ;  /* 0x000180003a6c7984 */ /* 0x000e620000000c00 */
[C---:B------:R-:W-:Y:S01]  /*1000*/  FFMA R112, R102.reuse, R22, R115 ;  /* 0x0000001666707223 */ /* 0x040fe20000000073 */
[----:B------:R-:W-:Y:S01]  /*1010*/  FFMA R101, R101, R9, R100 ;  /* 0x0000000965657223 */ /* 0x000fe20000000064 */
[C---:B------:R-:W-:Y:S01]  /*1020*/  FFMA R100, R102.reuse, R30, R117 ;  /* 0x0000001e66647223 */ /* 0x040fe20000000075 */
[C---:B------:R-:W-:Y:S01]  /*1030*/  FFMA R114, R102.reuse, R26, R113 ;  /* 0x0000001a66727223 */ /* 0x040fe20000000071 */
        /* <DEDUP_REMOVED lines=9> */
[----:B------:R-:W2:Y:S01]  /*10d0*/  LDS.128 R100, [R58+0x1000] ;  /* 0x001000003a647984 */ /* 0x000ea20000000c00 */
[----:B------:R-:W-:Y:S01]  /*10e0*/  FFMA R120, R120, R8, R107 ;  /* 0x0000000878787223 */ /* 0x000fe2000000006b */
[C---:B------:R-:W-:Y:S01]  /*10f0*/  FFMA R113, R121.reuse, R29, R106 ;  /* 0x0000001d79717223 */ /* 0x040fe2000000006a */
[C---:B------:R-:W-:Y:S01]  /*1100*/  FFMA R107, R121.reuse, R21, R104 ;  /* 0x00000015796b7223 */ /* 0x040fe20000000068 */
[----:B------:R-:W-:Y:S01]  /*1110*/  FFMA R96, R132, R20, R96 ;  /* 0x0000001484607223 */ /* 0x000fe20000000060 */
[----:B------:R-:W-:Y:S01]  /*1120*/  FFMA R121, R121, R9, R120 ;  /* 0x0000000979797223 */ /* 0x000fe20000000078 */
[----:B------:R-:W-:Y:S01]  /*1130*/  FFMA R104, R122, R30, R113 ;  /* 0x0000001e7a687223 */ /* 0x000fe20000000071 */
[----:B------:R-:W-:Y:S01]  /*1140*/  FFMA R98, R132, R28, R98 ;  /* 0x0000001c84627223 */ /* 0x000fe20000000062 */
[C---:B------:R-:W-:Y:S01]  /*1150*/  FFMA R112, R122.reuse, R26, R105 ;  /* 0x0000001a7a707223 */ /* 0x040fe20000000069 */
[C---:B------:R-:W-:Y:S01]  /*1160*/  FFMA R106, R122.reuse, R22, R107 ;  /* 0x000000167a6a7223 */ /* 0x040fe2000000006b */
[----:B------:R-:W-:Y:S01]  /*1170*/  FFMA R122, R122, R10, R121 ;  /* 0x0000000a7a7a7223 */ /* 0x000fe20000000079 */
[----:B------:R-:W-:Y:S01]  /*1180*/  FFMA R121, R123, R31, R104 ;  /* 0x0000001f7b797223 */ /* 0x000fe20000000068 */
[C---:B------:R-:W-:Y:S01]  /*1190*/  FFMA R104, R132.reuse, R24, R97 ;  /* 0x0000001884687223 */ /* 0x040fe20000000061 */
[----:B------:R-:W-:Y:S01]  /*11a0*/  FFMA R132, R132, R8, R99 ;  /* 0x0000000884847223 */ /* 0x000fe20000000063 */
[C---:B------:R-:W-:Y:S01]  /*11b0*/  FFMA R107, R133.reuse, R21, R96 ;  /* 0x00000015856b7223 */ /* 0x040fe20000000060 */
[C---:B------:R-:W-:Y:S01]  /*11c0*/  FFMA R113, R133.reuse, R29, R98 ;  /* 0x0000001d85717223 */ /* 0x040fe20000000062 */
[C---:B------:R-:W-:Y:S01]  /*11d0*/  FFMA R105, R133.reuse, R25, R104 ;  /* 0x0000001985697223 */ /* 0x040fe20000000068 */
[----:B------:R-:W3:Y:S01]  /*11e0*/  LDS.128 R96, [R58+0x1080] ;  /* 0x001080003a607984 */ /* 0x000ee20000000c00 */
[----:B------:R-:W-:Y:S01]  /*11f0*/  FFMA R133, R133, R9, R132 ;  /* 0x0000000985857223 */ /* 0x000fe20000000084 */
[C---:B------:R-:W-:Y:S01]  /*1200*/  FFMA R104, R134.reuse, R30, R113 ;  /* 0x0000001e86687223 */ /* 0x040fe20000000071 */
[C---:B------:R-:W-:Y:S01]  /*1210*/  FFMA R117, R123.reuse, R27, R112 ;  /* 0x0000001b7b757223 */ /* 0x040fe20000000070 */
[----:B------:R-:W-:Y:S01]  /*1220*/  FFMA R119, R123, R23, R106 ;  /* 0x000000177b777223 */ /* 0x000fe2000000006a */
[C---:B------:R-:W-:Y:S01]  /*1230*/  FFMA R112, R134.reuse, R26, R105 ;  /* 0x0000001a86707223 */ /* 0x040fe20000000069 */
[C---:B------:R-:W-:Y:S01]  /*1240*/  FFMA R106, R134.reuse, R22, R107 ;  /* 0x00000016866a7223 */ /* 0x040fe2000000006b */
[----:B------:R-:W-:Y:S01]  /*1250*/  FFMA R134, R134, R10, R133 ;  /* 0x0000000a86867223 */ /* 0x000fe20000000085 */
[----:B------:R-:W-:Y:S01]  /*1260*/  FFMA R133, R135, R31, R104 ;  /* 0x0000001f87857223 */ /* 0x000fe20000000068 */
[C---:B-1----:R-:W-:Y:S01]  /*1270*/  FFMA R92, R108.reuse, R20, R92 ;  /* 0x000000146c5c7223 */ /* 0x042fe2000000005c */
[C---:B------:R-:W-:Y:S01]  /*1280*/  FFMA R94, R108.reuse, R28, R94 ;  /* 0x0000001c6c5e7223 */ /* 0x040fe2000000005e */
[C---:B------:R-:W-:Y:S01]  /*1290*/  FFMA R104, R108.reuse, R24, R93 ;  /* 0x000000186c687223 */ /* 0x040fe2000000005d */
[----:B------:R-:W-:Y:S01]  /*12a0*/  FFMA R108, R108, R8, R95 ;  /* 0x000000086c6c7223 */ /* 0x000fe2000000005f */
[C---:B------:R-:W-:Y:S01]  /*12b0*/  FFMA R107, R109.reuse, R21, R92 ;  /* 0x000000156d6b7223 */ /* 0x040fe2000000005c */
[C---:B------:R-:W-:Y:S01]  /*12c0*/  FFMA R113, R109.reuse, R29, R94 ;  /* 0x0000001d6d717223 */ /* 0x040fe2000000005e */
[C---:B------:R-:W-:Y:S01]  /*12d0*/  FFMA R105, R109.reuse, R25, R104 ;  /* 0x000000196d697223 */ /* 0x040fe20000000068 */
[----:B------:R-:W1:Y:S01]  /*12e0*/  LDS.128 R92, [R58+0x1100] ;  /* 0x001100003a5c7984 */ /* 0x000e620000000c00 */
[----:B------:R-:W-:Y:S01]  /*12f0*/  FFMA R109, R109, R9, R108 ;  /* 0x000000096d6d7223 */ /* 0x000fe2000000006c */
[C---:B------:R-:W-:Y:S01]  /*1300*/  FFMA R104, R110.reuse, R30, R113 ;  /* 0x0000001e6e687223 */ /* 0x040fe20000000071 */
[----:B------:R-:W-:Y:S01]  /*1310*/  FFMA R131, R135, R23, R106 ;  /* 0x0000001787837223 */ /* 0x000fe2000000006a */
[C---:B------:R-:W-:Y:S01]  /*1320*/  FFMA R108, R110.reuse, R26, R105 ;  /* 0x0000001a6e6c7223 */ /* 0x040fe20000000069 */
[----:B------:R-:W-:Y:S01]  /*1330*/  FFMA R106, R110, R22, R107 ;  /* 0x000000166e6a7223 */ /* 0x000fe2000000006b */
[----:B------:R-:W-:Y:S01]  /*1340*/  FFMA R127, R111, R31, R104 ;  /* 0x0000001f6f7f7223 */ /* 0x000fe20000000068 */
[C---:B--2---:R-:W-:Y:S01]  /*1350*/  FFMA R84, R100.reuse, R20, R84 ;  /* 0x0000001464547223 */ /* 0x044fe20000000054 */
[----:B------:R-:W-:Y:S01]  /*1360*/  FFMA R86, R100, R28, R86 ;  /* 0x0000001c64567223 */ /* 0x000fe20000000056 */
[----:B------:R-:W-:Y:S01]  /*1370*/  FFMA R110, R110, R10, R109 ;  /* 0x0000000a6e6e7223 */ /* 0x000fe2000000006d */
        /* <DEDUP_REMOVED lines=8> */
[----:B------:R-:W-:Y:S01]  /*1400*/  FFMA R125, R111, R23, R106 ;  /* 0x000000176f7d7223 */ /* 0x000fe2000000006a */
[C---:B------:R-:W-:Y:S01]  /*1410*/  FFMA R106, R102.reuse, R26, R105 ;  /* 0x0000001a666a7223 */ /* 0x040fe20000000069 */
[C---:B------:R-:W-:Y:S01]  /*1420*/  FFMA R104, R102.reuse, R22, R107 ;  /* 0x0000001666687223 */ /* 0x040fe2000000006b */
[C---:B------:R-:W-:Y:S01]  /*1430*/  FFMA R143, R103.reuse, R31, R100 ;  /* 0x0000001f678f7223 */ /* 0x040fe20000000064 */
[----:B------:R-:W-:Y:S01]  /*1440*/  FFMA R102, R102, R10, R101 ;  /* 0x0000000a66667223 */ /* 0x000fe20000000065 */
[----:B------:R-:W-:Y:S01]  /*1450*/  FFMA R101, R103, R27, R106 ;  /* 0x0000001b67657223 */ /* 0x000fe2000000006a */
[C---:B---3--:R-:W-:Y:S01]  /*1460*/  FFMA R88, R96.reuse, R20, R88 ;  /* 0x0000001460587223 */ /* 0x048fe20000000058 */
[C---:B------:R-:W-:Y:S01]  /*1470*/  FFMA R90, R96.reuse, R28, R90 ;  /* 0x0000001c605a7223 */ /* 0x040fe2000000005a */
[C---:B------:R-:W-:Y:S01]  /*1480*/  FFMA R100, R96.reuse, R24, R89 ;  /* 0x0000001860647223 */ /* 0x040fe20000000059 */
[----:B------:R-:W-:Y:S01]  /*1490*/  FFMA R96, R96, R8, R91 ;  /* 0x0000000860607223 */ /* 0x000fe2000000005b */
[C---:B------:R-:W-:Y:S01]  /*14a0*/  FFMA R105, R97.reuse, R21, R88 ;  /* 0x0000001561697223 */ /* 0x040fe20000000058 */
[----:B------:R-:W-:Y:S01]  /*14b0*/  FFMA R107, R97, R29, R90 ;  /* 0x0000001d616b7223 */ /* 0x000fe2000000005a */
[C---:B------:R-:W-:Y:S01]  /*14c0*/  FFMA R141, R103.reuse, R23, R104 ;  /* 0x00000017678d7223 */ /* 0x040fe20000000068 */
[----:B------:R-:W3:Y:S01]  /*14d0*/  LDS.128 R88, [R58+0x2000] ;  /* 0x002000003a587984 */ /* 0x000ee20000000c00 */
        /* <DEDUP_REMOVED lines=13> */
[----:B------:R-:W-:Y:S01]  /*15b0*/  FFMA R105, R93, R29, R82 ;  /* 0x0000001d5d697223 */ /* 0x000fe20000000052 */
[C---:B------:R-:W-:Y:S01]  /*15c0*/  FFMA R97, R99.reuse, R27, R102 ;  /* 0x0000001b63617223 */ /* 0x040fe20000000066 */
[----:B------:R-:W1:Y:S01]  /*15d0*/  LDS.128 R80, [R58+0x2080] ;  /* 0x002080003a507984 */ /* 0x000e620000000c00 */
[C---:B------:R-:W-:Y:S01]  /*15e0*/  FFMA R147, R99.reuse, R23, R100 ;  /* 0x0000001763937223 */ /* 0x040fe20000000064 */
[----:B------:R-:W-:Y:S01]  /*15f0*/  FFMA R151, R99, R11, R98 ;  /* 0x0000000b63977223 */ /* 0x000fe20000000062 */
[C---:B------:R-:W-:Y:S01]  /*1600*/  FFMA R99, R93.reuse, R25, R96 ;  /* 0x000000195d637223 */ /* 0x040fe20000000060 */
[----:B------:R-:W-:Y:S01]  /*1610*/  FFMA R93, R93, R9, R92 ;  /* 0x000000095d5d7223 */ /* 0x000fe2000000005c */
[C---:B------:R-:W-:Y:S01]  /*1620*/  FFMA R92, R94.reuse, R30, R105 ;  /* 0x0000001e5e5c7223 */ /* 0x040fe20000000069 */
[C---:B------:R-:W-:Y:S01]  /*1630*/  FFMA R96, R94.reuse, R22, R103 ;  /* 0x000000165e607223 */ /* 0x040fe20000000067 */
[----:B------:R-:W-:Y:S01]  /*1640*/  FFMA R98, R94, R26, R99 ;  /* 0x0000001a5e627223 */ /* 0x000fe20000000063 */
[C---:B--2---:R-:W-:Y:S01]  /*1650*/  FFMA R76, R84.reuse, R20, R76 ;  /* 0x00000014544c7223 */ /* 0x044fe2000000004c */
[C---:B------:R-:W-:Y:S01]  /*1660*/  FFMA R78, R84.reuse, R28, R78 ;  /* 0x0000001c544e7223 */ /* 0x040fe2000000004e */
[----:B------:R-:W-:Y:S01]  /*1670*/  FFMA R157, R95, R31, R92 ;  /* 0x0000001f5f9d7223 */ /* 0x000fe2000000005c */
[C---:B------:R-:W-:Y:S01]  /*1680*/  FFMA R92, R84.reuse, R24, R77 ;  /* 0x00000018545c7223 */ /* 0x040fe2000000004d */
[----:B------:R-:W-:Y:S01]  /*1690*/  FFMA R84, R84, R8, R79 ;  /* 0x0000000854547223 */ /* 0x000fe2000000004f */
[C---:B------:R-:W-:Y:S01]  /*16a0*/  FFMA R99, R85.reuse, R21, R76 ;  /* 0x0000001555637223 */ /* 0x040fe2000000004c */
[----:B------:R-:W-:Y:S01]  /*16b0*/  FFMA R103, R85, R29, R78 ;  /* 0x0000001d55677223 */ /* 0x000fe2000000004e */
[----:B------:R-:W-:Y:S01]  /*16c0*/  FFMA R94, R94, R10, R93 ;  /* 0x0000000a5e5e7223 */ /* 0x000fe2000000005d */
[----:B------:R-:W2:Y:S01]  /*16d0*/  LDS.128 R76, [R58+0x2100] ;  /* 0x002100003a4c7984 */ /* 0x000ea20000000c00 */
[C---:B------:R-:W-:Y:S01]  /*16e0*/  FFMA R93, R95.reuse, R27, R98 ;  /* 0x0000001b5f5d7223 */ /* 0x040fe20000000062 */
[C---:B------:R-:W-:Y:S01]  /*16f0*/  FFMA R153, R95.reuse, R23, R96 ;  /* 0x000000175f997223 */ /* 0x040fe20000000060 */
[----:B------:R-:W-:Y:S01]  /*1700*/  FFMA R179, R95, R11, R94 ;  /* 0x0000000b5fb37223 */ /* 0x000fe2000000005e */
[C---:B------:R-:W-:Y:S01]  /*1710*/  FFMA R95, R85.reuse, R25, R92 ;  /* 0x00000019555f7223 */ /* 0x040fe2000000005c */
[----:B------:R-:W-:Y:S01]  /*1720*/  FFMA R85, R85, R9, R84 ;  /* 0x0000000955557223 */ /* 0x000fe20000000054 */
[C---:B------:R-:W-:Y:S01]  /*1730*/  FFMA R84, R86.reuse, R30, R103 ;  /* 0x0000001e56547223 */ /* 0x040fe20000000067 */
[----:B------:R-:W-:Y:S01]  /*1740*/  FFMA R92, R86, R22, R99 ;  /* 0x00000016565c7223 */ /* 0x000fe20000000063 */
[C---:B---3--:R-:W-:Y:S01]  /*1750*/  FFMA R72, R88.reuse, R20, R72 ;  /* 0x0000001458487223 */ /* 0x048fe20000000048 */
[----:B------:R-:W-:Y:S01]  /*1760*/  FFMA R74, R88, R28, R74 ;  /* 0x0000001c584a7223 */ /* 0x000fe2000000004a */
[C---:B------:R-:W-:Y:S01]  /*1770*/  FFMA R94, R86.reuse, R26, R95 ;  /* 0x0000001a565e7223 */ /* 0x040fe2000000005f */
[----:B------:R-:W-:Y:S01]  /*1780*/  FFMA R159, R87, R31, R84 ;  /* 0x0000001f579f7223 */ /* 0x000fe20000000054 */
[----:B------:R-:W-:Y:S01]  /*1790*/  FFMA R86, R86, R10, R85 ;  /* 0x0000000a56567223 */ /* 0x000fe20000000055 */
[C---:B------:R-:W-:Y:S01]  /*17a0*/  FFMA R84, R88.reuse, R24, R73 ;  /* 0x0000001858547223 */ /* 0x040fe20000000049 */
[----:B------:R-:W-:Y:S01]  /*17b0*/  FFMA R88, R88, R8, R75 ;  /* 0x0000000858587223 */ /* 0x000fe2000000004b */
[C---:B------:R-:W-:Y:S01]  /*17c0*/  FFMA R99, R89.reuse, R21, R72 ;  /* 0x0000001559637223 */ /* 0x040fe20000000048 */
[----:B------:R-:W-:Y:S01]  /*17d0*/  FFMA R103, R89, R29, R74 ;  /* 0x0000001d59677223 */ /* 0x000fe2000000004a */
[C---:B------:R-:W-:Y:S01]  /*17e0*/  FFMA R85, R87.reuse, R27, R94 ;  /* 0x0000001b57557223 */ /* 0x040fe2000000005e */
[----:B------:R-:W3:Y:S01]  /*17f0*/  LDS.128 R72, [R58+0x2180] ;  /* 0x002180003a487984 */ /* 0x000ee20000000c00 */
[C---:B------:R-:W-:Y:S01]  /*1800*/  FFMA R95, R87.reuse, R23, R92 ;  /* 0x00000017575f7223 */ /* 0x040fe2000000005c */
[----:B------:R-:W-:Y:S01]  /*1810*/  FFMA R185, R87, R11, R86 ;  /* 0x0000000b57b97223 */ /* 0x000fe20000000056 */
[C---:B------:R-:W-:Y:S01]  /*1820*/  FFMA R87, R89.reuse, R25, R84 ;  /* 0x0000001959577223 */ /* 0x040fe20000000054 */
[----:B------:R-:W-:Y:S01]  /*1830*/  FFMA R89, R89, R9, R88 ;  /* 0x0000000959597223 */ /* 0x000fe20000000058 */
[C---:B------:R-:W-:Y:S01]  /*1840*/  FFMA R84, R90.reuse, R30, R103 ;  /* 0x0000001e5a547223 */ /* 0x040fe20000000067 */
[C---:B------:R-:W-:Y:S01]  /*1850*/  FFMA R86, R90.reuse, R22, R99 ;  /* 0x000000165a567223 */ /* 0x040fe20000000063 */
[----:B------:R-:W-:Y:S01]  /*1860*/  FFMA R88, R90, R26, R87 ;  /* 0x0000001a5a587223 */ /* 0x000fe20000000057 */
[C---:B-1----:R-:W-:Y:S01]  /*1870*/  FFMA R68, R80.reuse, R20, R68 ;  /* 0x0000001450447223 */ /* 0x042fe20000000044 */
[----:B------:R-:W-:Y:S01]  /*1880*/  FFMA R70, R80, R28, R70 ;  /* 0x0000001c50467223 */ /* 0x000fe20000000046 */
[----:B------:R-:W-:Y:S01]  /*1890*/  FFMA R90, R90, R10, R89 ;  /* 0x0000000a5a5a7223 */ /* 0x000fe20000000059 */
[----:B------:R-:W-:Y:S01]  /*18a0*/  FFMA R163, R91, R31, R84 ;  /* 0x0000001f5ba37223 */ /* 0x000fe20000000054 */
[C---:B------:R-:W-:Y:S01]  /*18b0*/  FFMA R84, R80.reuse, R24, R69 ;  /* 0x0000001850547223 */ /* 0x040fe20000000045 */
[----:B------:R-:W-:Y:S01]  /*18c0*/  FFMA R80, R80, R8, R71 ;  /* 0x0000000850507223 */ /* 0x000fe20000000047 */
[----:B------:R-:W-:Y:S01]  /*18d0*/  FFMA R103, R81, R29, R70 ;  /* 0x0000001d51677223 */ /* 0x000fe20000000046 */
[C---:B------:R-:W-:Y:S01]  /*18e0*/  FFMA R87, R91.reuse, R27, R88 ;  /* 0x0000001b5b577223 */ /* 0x040fe20000000058 */
[C---:B------:R-:W-:Y:S01]  /*18f0*/  FFMA R89, R91.reuse, R23, R86 ;  /* 0x000000175b597223 */ /* 0x040fe20000000056 */
[----:B------:R-:W-:Y:S01]  /*1900*/  FFMA R203, R91, R11, R90 ;  /* 0x0000000b5bcb7223 */ /* 0x000fe2000000005a */
[C---:B------:R-:W-:Y:S01]  /*1910*/  FFMA R99, R81.reuse, R21, R68 ;  /* 0x0000001551637223 */ /* 0x040fe20000000044 */
[C---:B------:R-:W-:Y:S01]  /*1920*/  FFMA R91, R81.reuse, R25, R84 ;  /* 0x00000019515b7223 */ /* 0x040fe20000000054 */
[----:B------:R-:W1:Y:S01]  /*1930*/  LDS.128 R68, [R58+0x3000] ;  /* 0x003000003a447984 */ /* 0x000e620000000c00 */
[----:B------:R-:W-:Y:S01]  /*1940*/  FFMA R81, R81, R9, R80 ;  /* 0x0000000951517223 */ /* 0x000fe20000000050 */
[C---:B------:R-:W-:Y:S01]  /*1950*/  FFMA R80, R82.reuse, R30, R103 ;  /* 0x0000001e52507223 */ /* 0x040fe20000000067 */
[C---:B------:R-:W-:Y:S01]  /*1960*/  FFMA R86, R82.reuse, R26, R91 ;  /* 0x0000001a52567223 */ /* 0x040fe2000000005b */
[C---:B------:R-:W-:Y:S01]  /*1970*/  FFMA R84, R82.reuse, R22, R99 ;  /* 0x0000001652547223 */ /* 0x040fe20000000063 */
[----:B------:R-:W-:Y:S01]  /*1980*/  FFMA R82, R82, R10, R81 ;  /* 0x0000000a52527223 */ /* 0x000fe20000000051 */
[C---:B------:R-:W-:Y:S01]  /*1990*/  FFMA R169, R83.reuse, R31, R80 ;  /* 0x0000001f53a97223 */ /* 0x040fe20000000050 */
[C---:B--2---:R-:W-:Y:S01]  /*19a0*/  FFMA R80, R76.reuse, R24, R61 ;  /* 0x000000184c507223 */ /* 0x044fe2000000003d */
[C---:B------:R-:W-:Y:S01]  /*19b0*/  FFMA R91, R83.reuse, R27, R86 ;  /* 0x0000001b535b7223 */ /* 0x040fe20000000056 */
[C---:B------:R-:W-:Y:S01]  /*19c0*/  FFMA R165, R83.reuse, R23, R84 ;  /* 0x0000001753a57223 */ /* 0x040fe20000000054 */
[----:B------:R-:W-:Y:S01]  /*19d0*/  FFMA R211, R83, R11, R82 ;  /* 0x0000000b53d37223 */ /* 0x000fe20000000052 */
[C---:B------:R-:W-:Y:S01]  /*19e0*/  FFMA R61, R77.reuse, R25, R80 ;  /* 0x000000194d3d7223 */ /* 0x040fe20000000050 */
[C---:B------:R-:W-:Y:S01]  /*19f0*/  FFMA R60, R76.reuse, R20, R60 ;  /* 0x000000144c3c7223 */ /* 0x040fe2000000003c */
[----:B------:R-:W2:Y:S01]  /*1a00*/  LDS.128 R80, [R58+0x3080] ;  /* 0x003080003a507984 */ /* 0x000ea20000000c00 */
[C---:B------:R-:W-:Y:S01]  /*1a10*/  FFMA R62, R76.reuse, R28, R62 ;  /* 0x0000001c4c3e7223 */ /* 0x040fe2000000003e */
[----:B------:R-:W-:Y:S01]  /*1a20*/  FFMA R76, R76, R8, R63 ;  /* 0x000000084c4c7223 */ /* 0x000fe2000000003f */
[----:B------:R-:W-:Y:S01]  /*1a30*/  FFMA R63, R77, R21, R60 ;  /* 0x000000154d3f7223 */ /* 0x000fe2000000003c */
[----:B------:R-:W-:Y:S01]  /*1a40*/  FFMA R129, R135, R27, R112 ;  /* 0x0000001b87817223 */ /* 0x000fe20000000070 */
        /* <DEDUP_REMOVED lines=9> */
[C---:B---3--:R-:W-:Y:S01]  /*1ae0*/  FFMA R60, R72.reuse, R8, R19 ;  /* 0x00000008483c7223 */ /* 0x048fe20000000013 */
[----:B------:R-:W-:Y:S01]  /*1af0*/  FFMA R217, R79, R11, R78 ;  /* 0x0000000b4fd97223 */ /* 0x000fe2000000004e */
[C---:B------:R-:W-:Y:S01]  /*1b00*/  FFMA R16, R72.reuse, R20, R16 ;  /* 0x0000001448107223 */ /* 0x040fe20000000010 */
[----:B------:R-:W3:Y:S01]  /*1b10*/  LDS.128 R76, [R58+0x3100] ;  /* 0x003100003a4c7984 */ /* 0x000ee20000000c00 */
[C---:B------:R-:W-:Y:S01]  /*1b20*/  FFMA R61, R73.reuse, R9, R60 ;  /* 0x00000009493d7223 */ /* 0x040fe2000000003c */
[C---:B------:R-:W-:Y:S01]  /*1b30*/  FFMA R62, R72.reuse, R24, R17 ;  /* 0x00000018483e7223 */ /* 0x040fe20000000011 */
[----:B------:R-:W-:Y:S01]  /*1b40*/  FFMA R18, R72, R28, R18 ;  /* 0x0000001c48127223 */ /* 0x000fe20000000012 */
[C---:B------:R-:W-:Y:S01]  /*1b50*/  FFMA R19, R73.reuse, R21, R16 ;  /* 0x0000001549137223 */ /* 0x040fe20000000010 */
[C---:B------:R-:W-:Y:S01]  /*1b60*/  FFMA R16, R74.reuse, R10, R61 ;  /* 0x0000000a4a107223 */ /* 0x040fe2000000003d */
[C---:B------:R-:W-:Y:S01]  /*1b70*/  FFMA R17, R73.reuse, R25, R62 ;  /* 0x0000001949117223 */ /* 0x040fe2000000003e */
[----:B------:R-:W-:Y:S01]  /*1b80*/  FFMA R73, R73, R29, R18 ;  /* 0x0000001d49497223 */ /* 0x000fe20000000012 */
[----:B------:R-:W-:Y:S01]  /*1b90*/  FFMA R18, R74, R22, R19 ;  /* 0x000000164a127223 */ /* 0x000fe20000000013 */
[----:B------:R-:W-:Y:S01]  /*1ba0*/  FFMA R229, R75, R11, R16 ;  /* 0x0000000b4be57223 */ /* 0x000fe20000000010 */
[----:B-1----:R-:W-:Y:S01]  /*1bb0*/  FFMA R16, R68, R8, R15 ;  /* 0x0000000844107223 */ /* 0x002fe2000000000f */
[C---:B------:R-:W-:Y:S01]  /*1bc0*/  FFMA R60, R74.reuse, R26, R17 ;  /* 0x0000001a4a3c7223 */ /* 0x040fe20000000011 */
[----:B------:R-:W-:Y:S01]  /*1bd0*/  FFMA R74, R74, R30, R73 ;  /* 0x0000001e4a4a7223 */ /* 0x000fe20000000049 */
[C---:B------:R-:W-:Y:S01]  /*1be0*/  FFMA R12, R68.reuse, R20, R12 ;  /* 0x00000014440c7223 */ /* 0x040fe2000000000c */
        /* <DEDUP_REMOVED lines=8> */
[----:B------:R-:W1:Y:S01]  /*1c70*/  LDS.128 R72, [R58+0x3180] ;  /* 0x003180003a487984 */ /* 0x000e620000000c00 */
[C---:B------:R-:W-:Y:S01]  /*1c80*/  FFMA R13, R69.reuse, R25, R18 ;  /* 0x00000019450d7223 */ /* 0x040fe20000000012 */
[----:B------:R-:W-:Y:S01]  /*1c90*/  FFMA R69, R69, R29, R14 ;  /* 0x0000001d45457223 */ /* 0x000fe2000000000e */
[----:B------:R-:W-:Y:S01]  /*1ca0*/  FFMA R237, R71, R11, R12 ;  /* 0x0000000b47ed7223 */ /* 0x000fe2000000000c */
[----:B--2---:R-:W-:Y:S01]  /*1cb0*/  FFMA R12, R80, R8, R7 ;  /* 0x00000008500c7223 */ /* 0x004fe20000000007 */
[C---:B------:R-:W-:Y:S01]  /*1cc0*/  FFMA R16, R70.reuse, R26, R13 ;  /* 0x0000001a46107223 */ /* 0x040fe2000000000d */
        /* <DEDUP_REMOVED lines=12> */
[C---:B------:R-:W-:Y:S01]  /*1d90*/  FFMA R80, R82.reuse, R10, R13 ;  /* 0x0000000a52507223 */ /* 0x040fe2000000000d */
[----:B------:R-:W-:Y:S01]  /*1da0*/  LDS.128 R68, [R58+0x10] ;  /* 0x000010003a447984 */ /* 0x000fe20000000c00 */
[C---:B------:R-:W-:Y:S01]  /*1db0*/  FFMA R84, R82.reuse, R30, R7 ;  /* 0x0000001e52547223 */ /* 0x040fe20000000007 */
[C---:B------:R-:W-:Y:S01]  /*1dc0*/  FFMA R86, R82.reuse, R22, R5 ;  /* 0x0000001652567223 */ /* 0x040fe20000000005 */
[----:B------:R-:W-:Y:S01]  /*1dd0*/  FFMA R82, R82, R26, R81 ;  /* 0x0000001a52527223 */ /* 0x000fe20000000051 */
[----:B------:R-:W2:Y:S01]  /*1de0*/  LDS.128 R60, [R59+0x90] ;  /* 0x000090003b3c7984 */ /* 0x000ea20000000c00 */
[C---:B---3--:R-:W-:Y:S01]  /*1df0*/  FFMA R64, R76.reuse, R20, R64 ;  /* 0x000000144c407223 */ /* 0x048fe20000000040 */
[C---:B------:R-:W-:Y:S01]  /*1e00*/  FFMA R66, R76.reuse, R28, R66 ;  /* 0x0000001c4c427223 */ /* 0x040fe20000000042 */
[C---:B------:R-:W-:Y:S01]  /*1e10*/  FFMA R239, R83.reuse, R11, R80 ;  /* 0x0000000b53ef7223 */ /* 0x040fe20000000050 */
[----:B------:R-:W3:Y:S01]  /*1e20*/  LDS.128 R16, [R59+0x10] ;  /* 0x000010003b107984 */ /* 0x000ee20000000c00 */
[C---:B------:R-:W-:Y:S01]  /*1e30*/  FFMA R231, R83.reuse, R27, R82 ;  /* 0x0000001b53e77223 */ /* 0x040fe20000000052 */
[C---:B------:R-:W-:Y:S01]  /*1e40*/  FFMA R233, R83.reuse, R23, R86 ;  /* 0x0000001753e97223 */ /* 0x040fe20000000056 */
[----:B------:R-:W-:Y:S01]  /*1e50*/  FFMA R235, R83, R31, R84 ;  /* 0x0000001f53eb7223 */ /* 0x000fe20000000054 */
[----:B------:R-:W4:Y:S01]  /*1e60*/  LDS.128 R12, [R59+0x110] ;  /* 0x000110003b0c7984 */ /* 0x000f220000000c00 */
[C---:B------:R-:W-:Y:S01]  /*1e70*/  FFMA R80, R76.reuse, R24, R65 ;  /* 0x000000184c507223 */ /* 0x040fe20000000041 */
[----:B------:R-:W-:Y:S01]  /*1e80*/  FFMA R76, R76, R8, R67 ;  /* 0x000000084c4c7223 */ /* 0x000fe20000000043 */
[C---:B------:R-:W-:Y:S01]  /*1e90*/  FFMA R83, R77.reuse, R21, R64 ;  /* 0x000000154d537223 */ /* 0x040fe20000000040 */
[C---:B------:R-:W-:Y:S01]  /*1ea0*/  FFMA R99, R77.reuse, R29, R66 ;  /* 0x0000001d4d637223 */ /* 0x040fe20000000042 */
[----:B------:R-:W-:Y:S01]  /*1eb0*/  LDS.128 R4, [R59+0x190] ;  /* 0x000190003b047984 */ /* 0x000fe20000000c00 */
[C---:B------:R-:W-:Y:S01]  /*1ec0*/  FFMA R81, R77.reuse, R25, R80 ;  /* 0x000000194d517223 */ /* 0x040fe20000000050 */
[-C--:B------:R-:W-:Y:S01]  /*1ed0*/  FFMA R77, R77, R9.reuse, R76 ;  /* 0x000000094d4d7223 */ /* 0x080fe2000000004c */
[----:B------:R-:W-:Y:S01]  /*1ee0*/  FFMA R80, R78, R22, R83 ;  /* 0x000000164e507223 */ /* 0x000fe20000000053 */
[----:B------:R-:W4:Y:S01]  /*1ef0*/  LDS.128 R64, [R58+0x90] ;  /* 0x000090003a407984 */ /* 0x000f220000000c00 */
[C---:B-1----:R-:W-:Y:S01]  /*1f00*/  FFMA R28, R72.reuse, R28, R34 ;  /* 0x0000001c481c7223 */ /* 0x042fe20000000022 */
[C---:B------:R-:W-:Y:S01]  /*1f10*/  FFMA R24, R72.reuse, R24, R33 ;  /* 0x0000001848187223 */ /* 0x040fe20000000021 */
[C---:B------:R-:W-:Y:S01]  /*1f20*/  FFMA R20, R72.reuse, R20, R32 ;  /* 0x0000001448147223 */ /* 0x040fe20000000020 */
[----:B------:R-:W-:Y:S01]  /*1f30*/  FFMA R8, R72, R8, R35 ;  /* 0x0000000848087223 */ /* 0x000fe20000000023 */
[C---:B------:R-:W-:Y:S01]  /*1f40*/  FFMA R82, R78.reuse, R26, R81 ;  /* 0x0000001a4e527223 */ /* 0x040fe20000000051 */
[----:B------:R-:W1:Y:S01]  /*1f50*/  LDS.128 R32, [R58+0x110] ;  /* 0x000110003a207984 */ /* 0x000e620000000c00 */
[C---:B------:R-:W-:Y:S01]  /*1f60*/  FFMA R76, R78.reuse, R30, R99 ;  /* 0x0000001e4e4c7223 */ /* 0x040fe20000000063 */
[C---:B------:R-:W-:Y:S01]  /*1f70*/  FFMA R9, R73.reuse, R9, R8 ;  /* 0x0000000949097223 */ /* 0x040fe20000000008 */
[-C--:B------:R-:W-:Y:S01]  /*1f80*/  FFMA R78, R78, R10.reuse, R77 ;  /* 0x0000000a4e4e7223 */ /* 0x080fe2000000004d */
[C---:B------:R-:W-:Y:S01]  /*1f90*/  FFMA R25, R73.reuse, R25, R24 ;  /* 0x0000001949197223 */ /* 0x040fe20000000018 */
[----:B------:R-:W-:Y:S01]  /*1fa0*/  FFMA R21, R73, R21, R20 ;  /* 0x0000001549157223 */ /* 0x000fe20000000014 */
[C---:B------:R-:W-:Y:S01]  /*1fb0*/  FFMA R10, R74.reuse, R10, R9 ;  /* 0x0000000a4a0a7223 */ /* 0x040fe20000000009 */
[C---:B------:R-:W-:Y:S01]  /*1fc0*/  FFMA R77, R79.reuse, R27, R82 ;  /* 0x0000001b4f4d7223 */ /* 0x040fe20000000052 */
[----:B------:R-:W-:Y:S01]  /*1fd0*/  FFMA R26, R74, R26, R25 ;  /* 0x0000001a4a1a7223 */ /* 0x000fe20000000019 */
[----:B------:R-:W-:Y:S01]  /*1fe0*/  FFMA R81, R79, R23, R80 ;  /* 0x000000174f517223 */ /* 0x000fe20000000050 */
[----:B------:R-:W-:Y:S01]  /*1ff0*/  FFMA R241, R75, R11, R10 ;  /* 0x0000000b4bf17223 */ /* 0x000fe2000000000a */
[----:B------:R-:W-:Y:S01]  /*2000*/  FFMA R83, R79, R31, R76 ;  /* 0x0000001f4f537223 */ /* 0x000fe2000000004c */
[-C--:B------:R-:W-:Y:S01]  /*2010*/  FFMA R123, R123, R11.reuse, R122 ;  /* 0x0000000b7b7b7223 */ /* 0x080fe2000000007a */
[----:B------:R-:W-:Y:S01]  /*2020*/  FFMA R135, R135, R11, R134 ;  /* 0x0000000b87877223 */ /* 0x000fe20000000086 */
[C---:B------:R-:W-:Y:S01]  /*2030*/  FFMA R113, R111.reuse, R27, R108 ;  /* 0x0000001b6f717223 */ /* 0x040fe2000000006c */
[-C--:B------:R-:W-:Y:S01]  /*2040*/  FFMA R137, R111, R11.reuse, R110 ;  /* 0x0000000b6f897223 */ /* 0x080fe2000000006e */
[----:B------:R-:W-:Y:S01]  /*2050*/  FFMA R79, R79, R11, R78 ;  /* 0x0000000b4f4f7223 */ /* 0x000fe2000000004e */
[----:B--2---:R-:W-:Y:S01]  /*2060*/  FFMA R20, R68, R60, R139 ;  /* 0x0000003c44147223 */ /* 0x004fe2000000008b */
[----:B------:R-:W-:Y:S01]  /*2070*/  FFMA R22, R74, R22, R21 ;  /* 0x000000164a167223 */ /* 0x000fe20000000015 */
[----:B------:R-:W-:Y:S01]  /*2080*/  FFMA R99, R75, R27, R26 ;  /* 0x0000001b4b637223 */ /* 0x000fe2000000001a */
[----:B------:R-:W-:Y:S01]  /*2090*/  FFMA R29, R73, R29, R28 ;  /* 0x0000001d491d7223 */ /* 0x000fe2000000001c */
[----:B---3--:R-:W-:Y:S01]  /*20a0*/  FFMA R10, R68, R16, R115 ;  /* 0x00000010440a7223 */ /* 0x008fe20000000073 */
[C---:B------:R-:W-:Y:S01]  /*20b0*/  FFMA R9, R69.reuse, R61, R20 ;  /* 0x0000003d45097223 */ /* 0x040fe20000000014 */
[----:B------:R-:W2:Y:S01]  /*20c0*/  LDS.128 R24, [R58+0x190] ;  /* 0x000190003a187984 */ /* 0x000ea20000000c00 */
[----:B------:R-:W-:Y:S01]  /*20d0*/  FFMA R30, R74, R30, R29 ;  /* 0x0000001e4a1e7223 */ /* 0x000fe2000000001d */
[----:B----4-:R-:W-:Y:S01]  /*20e0*/  FFMA R8, R68, R12, R155 ;  /* 0x0000000c44087223 */ /* 0x010fe2000000009b */
[----:B------:R-:W-:Y:S01]  /*20f0*/  FFMA R11, R69, R17, R10 ;  /* 0x00000011450b7223 */ /* 0x000fe2000000000a */
[C---:B------:R-:W-:Y:S01]  /*2100*/  FFMA R20, R70.reuse, R62, R9 ;  /* 0x0000003e46147223 */ /* 0x040fe20000000009 */
[----:B------:R-:W-:Y:S01]  /*2110*/  FFMA R103, R75, R23, R22 ;  /* 0x000000174b677223 */ /* 0x000fe20000000016 */
[----:B------:R-:W-:Y:S01]  /*2120*/  FFMA R21, R69, R13, R8 ;  /* 0x0000000d45157223 */ /* 0x000fe20000000008 */
[C---:B------:R-:W-:Y:S01]  /*2130*/  FFMA R10, R70.reuse, R18, R11 ;  /* 0x00000012460a7223 */ /* 0x040fe2000000000b */
[----:B------:R-:W-:Y:S01]  /*2140*/  FFMA R109, R71, R63, R20 ;  /* 0x0000003f476d7223 */ /* 0x000fe20000000014 */
[----:B------:R-:W-:Y:S01]  /*2150*/  FFMA R105, R75, R31, R30 ;  /* 0x0000001f4b697223 */ /* 0x000fe2000000001e */
        /* <DEDUP_REMOVED lines=8> */
[----:B------:R-:W3:Y:S01]  /*21e0*/  LDS.128 R20, [R58+0x1010] ;  /* 0x001010003a147984 */ /* 0x000ee20000000c00 */
[C---:B------:R-:W-:Y:S01]  /*21f0*/  FFMA R29, R65.reuse, R13, R8 ;  /* 0x0000000d411d7223 */ /* 0x040fe20000000008 */
[----:B------:R-:W-:Y:S01]  /*2200*/  FFMA R64, R64, R4, R123 ;  /* 0x0000000440407223 */ /* 0x000fe2000000007b */
[C---:B------:R-:W-:Y:S01]  /*2210*/  FFMA R10, R66.reuse, R18, R11 ;  /* 0x00000012420a7223 */ /* 0x040fe2000000000b */
[C---:B------:R-:W-:Y:S01]  /*2220*/  FFMA R28, R66.reuse, R62, R9 ;  /* 0x0000003e421c7223 */ /* 0x040fe20000000009 */
[----:B------:R-:W-:Y:S01]  /*2230*/  FFMA R8, R66, R14, R29 ;  /* 0x0000000e42087223 */ /* 0x000fe2000000001d */
[----:B------:R-:W-:Y:S01]  /*2240*/  FFMA R65, R65, R5, R64 ;  /* 0x0000000541417223 */ /* 0x000fe20000000040 */
[C---:B------:R-:W-:Y:S01]  /*2250*/  FFMA R119, R67.reuse, R19, R10 ;  /* 0x0000001343777223 */ /* 0x040fe2000000000a */
[C---:B-1----:R-:W-:Y:S01]  /*2260*/  FFMA R10, R32.reuse, R16, R131 ;  /* 0x00000010200a7223 */ /* 0x042fe20000000083 */
        /* <DEDUP_REMOVED lines=8> */
[----:B------:R-:W1:Y:S01]  /*22f0*/  LDS.128 R8, [R58+0x1090] ;  /* 0x001090003a087984 */ /* 0x000e620000000c00 */
        /* <DEDUP_REMOVED lines=9> */
[C---:B--2---:R-:W-:Y:S01]  /*2390*/  FFMA R32, R24.reuse, R60, R113 ;  /* 0x0000003c18207223 */ /* 0x044fe20000000071 */
[C---:B------:R-:W-:Y:S01]  /*23a0*/  FFMA R30, R24.reuse, R16, R125 ;  /* 0x00000010181e7223 */ /* 0x040fe2000000007d */
[C---:B------:R-:W-:Y:S01]  /*23b0*/  FFMA R28, R24.reuse, R12, R127 ;  /* 0x0000000c181c7223 */ /* 0x040fe2000000007f */
[----:B------:R-:W-:Y:S01]  /*23c0*/  FFMA R24, R24, R4, R137 ;  /* 0x0000000418187223 */ /* 0x000fe20000000089 */
[----:B------:R-:W-:Y:S01]  /*23d0*/  FFMA R155, R35, R7, R34 ;  /* 0x00000007239b7223 */ /* 0x000fe20000000022 */
[C---:B------:R-:W-:Y:S01]  /*23e0*/  FFMA R33, R25.reuse, R61, R32 ;  /* 0x0000003d19217223 */ /* 0x040fe20000000020 */
[C---:B------:R-:W-:Y:S01]  /*23f0*/  FFMA R35, R25.reuse, R17, R30 ;  /* 0x0000001119237223 */ /* 0x040fe2000000001e */
[C---:B------:R-:W-:Y:S01]  /*2400*/  FFMA R65, R25.reuse, R13, R28 ;  /* 0x0000000d19417223 */ /* 0x040fe2000000001c */
[----:B------:R-:W-:Y:S01]  /*2410*/  FFMA R25, R25, R5, R24 ;  /* 0x0000000519197223 */ /* 0x000fe20000000018 */
[----:B------:R-:W2:Y:S01]  /*2420*/  LDS.128 R28, [R58+0x1110] ;  /* 0x001110003a1c7984 */ /* 0x000ea20000000c00 */
[C---:B------:R-:W-:Y:S01]  /*2430*/  FFMA R34, R26.reuse, R62, R33 ;  /* 0x0000003e1a227223 */ /* 0x040fe20000000021 */
[C---:B------:R-:W-:Y:S01]  /*2440*/  FFMA R32, R26.reuse, R18, R35 ;  /* 0x000000121a207223 */ /* 0x040fe20000000023 */
[C---:B------:R-:W-:Y:S01]  /*2450*/  FFMA R24, R26.reuse, R14, R65 ;  /* 0x0000000e1a187223 */ /* 0x040fe20000000041 */
[----:B------:R-:W-:Y:S01]  /*2460*/  FFMA R26, R26, R6, R25 ;  /* 0x000000061a1a7223 */ /* 0x000fe20000000019 */
[----:B------:R-:W-:Y:S01]  /*2470*/  FFMA R68, R68, R4, R161 ;  /* 0x0000000444447223 */ /* 0x000fe200000000a1 */
[C---:B------:R-:W-:Y:S01]  /*2480*/  FFMA R137, R27.reuse, R19, R32 ;  /* 0x000000131b897223 */ /* 0x040fe20000000020 */
[C---:B------:R-:W-:Y:S01]  /*2490*/  FFMA R139, R27.reuse, R15, R24 ;  /* 0x0000000f1b8b7223 */ /* 0x040fe20000000018 */
[----:B------:R-:W-:Y:S01]  /*24a0*/  FFMA R161, R27, R7, R26 ;  /* 0x000000071ba17223 */ /* 0x000fe2000000001a */
[C---:B---3--:R-:W-:Y:S01]  /*24b0*/  FFMA R32, R20.reuse, R60, R101 ;  /* 0x0000003c14207223 */ /* 0x048fe20000000065 */
[C---:B------:R-:W-:Y:S01]  /*24c0*/  FFMA R26, R20.reuse, R16, R141 ;  /* 0x00000010141a7223 */ /* 0x040fe2000000008d */
[C---:B------:R-:W-:Y:S01]  /*24d0*/  FFMA R24, R20.reuse, R12, R143 ;  /* 0x0000000c14187223 */ /* 0x040fe2000000008f */
[----:B------:R-:W-:Y:S01]  /*24e0*/  FFMA R20, R20, R4, R145 ;  /* 0x0000000414147223 */ /* 0x000fe20000000091 */
[C---:B------:R-:W-:Y:S01]  /*24f0*/  FFMA R33, R21.reuse, R61, R32 ;  /* 0x0000003d15217223 */ /* 0x040fe20000000020 */
[C---:B------:R-:W-:Y:S01]  /*2500*/  FFMA R35, R21.reuse, R17, R26 ;  /* 0x0000001115237223 */ /* 0x040fe2000000001a */
[----:B------:R-:W-:Y:S01]  /*2510*/  FFMA R65, R21, R13, R24 ;  /* 0x0000000d15417223 */ /* 0x000fe20000000018 */
[----:B------:R-:W-:Y:S01]  /*2520*/  FFMA R135, R27, R63, R34 ;  /* 0x0000003f1b877223 */ /* 0x000fe20000000022 */
[----:B------:R-:W-:Y:S01]  /*2530*/  FFMA R21, R21, R5, R20 ;  /* 0x0000000515157223 */ /* 0x000fe20000000014 */
[----:B------:R-:W3:Y:S01]  /*2540*/  LDS.128 R24, [R58+0x1190] ;  /* 0x001190003a187984 */ /* 0x000ee20000000c00 */
        /* <DEDUP_REMOVED lines=24> */
[----:B------:R-:W-:Y:S01]  /*26d0*/  FFMA R173, R11, R7, R10 ;  /* 0x000000070bad7223 */ /* 0x000fe2000000000a */
[C---:B------:R-:W-:Y:S01]  /*26e0*/  FFMA R10, R28.reuse, R16, R153 ;  /* 0x000000101c0a7223 */ /* 0x040fe20000000099 */
[C---:B------:R-:W-:Y:S01]  /*26f0*/  FFMA R8, R28.reuse, R12, R157 ;  /* 0x0000000c1c087223 */ /* 0x040fe2000000009d */
[----:B------:R-:W-:Y:S01]  /*2700*/  FFMA R28, R28, R4, R179 ;  /* 0x000000041c1c7223 */ /* 0x000fe200000000b3 */
[C---:B------:R-:W-:Y:S01]  /*2710*/  FFMA R33, R29.reuse, R61, R32 ;  /* 0x0000003d1d217223 */ /* 0x040fe20000000020 */
[C---:B------:R-:W-:Y:S01]  /*2720*/  FFMA R35, R29.reuse, R17, R10 ;  /* 0x000000111d237223 */ /* 0x040fe2000000000a */
[C---:B------:R-:W-:Y:S01]  /*2730*/  FFMA R65, R29.reuse, R13, R8 ;  /* 0x0000000d1d417223 */ /* 0x040fe20000000008 */
[----:B------:R-:W-:Y:S01]  /*2740*/  FFMA R29, R29, R5, R28 ;  /* 0x000000051d1d7223 */ /* 0x000fe2000000001c */
[-C--:B------:R-:W-:Y:S01]  /*2750*/  FFMA R147, R11, R63.reuse, R34 ;  /* 0x0000003f0b937223 */ /* 0x080fe20000000022 */
[C---:B------:R-:W-:Y:S01]  /*2760*/  FFMA R34, R30.reuse, R62, R33 ;  /* 0x0000003e1e227223 */ /* 0x040fe20000000021 */
[----:B------:R-:W2:Y:S01]  /*2770*/  LDS.128 R8, [R58+0x2090] ;  /* 0x002090003a087984 */ /* 0x000ea20000000c00 */
[C---:B------:R-:W-:Y:S01]  /*2780*/  FFMA R32, R30.reuse, R18, R35 ;  /* 0x000000121e207223 */ /* 0x040fe20000000023 */
[C---:B------:R-:W-:Y:S01]  /*2790*/  FFMA R28, R30.reuse, R14, R65 ;  /* 0x0000000e1e1c7223 */ /* 0x040fe20000000041 */
[----:B------:R-:W-:Y:S01]  /*27a0*/  FFMA R30, R30, R6, R29 ;  /* 0x000000061e1e7223 */ /* 0x000fe2000000001d */
[C---:B------:R-:W-:Y:S01]  /*27b0*/  FFMA R153, R31.reuse, R63, R34 ;  /* 0x0000003f1f997223 */ /* 0x040fe20000000022 */
        /* <DEDUP_REMOVED lines=9> */
[C---:B------:R-:W-:Y:S01]  /*2850*/  FFMA R65, R25.reuse, R13, R28 ;  /* 0x0000000d19417223 */ /* 0x040fe2000000001c */
        /* <DEDUP_REMOVED lines=27> */
[C---:B--2---:R-:W-:Y:S01]  /*2a10*/  FFMA R32, R8.reuse, R60, R91 ;  /* 0x0000003c08207223 */ /* 0x044fe2000000005b */
[C---:B------:R-:W-:Y:S01]  /*2a20*/  FFMA R22, R8.reuse, R16, R165 ;  /* 0x0000001008167223 */ /* 0x040fe200000000a5 */
[C---:B------:R-:W-:Y:S01]  /*2a30*/  FFMA R20, R8.reuse, R12, R169 ;  /* 0x0000000c08147223 */ /* 0x040fe200000000a9 */
        /* <DEDUP_REMOVED lines=10> */
[C---:B------:R-:W-:Y:S01]  /*2ae0*/  FFMA R211, R11.reuse, R63, R34 ;  /* 0x0000003f0bd37223 */ /* 0x040fe20000000022 */
[C---:B------:R-:W-:Y:S01]  /*2af0*/  FFMA R213, R11.reuse, R19, R32 ;  /* 0x000000130bd57223 */ /* 0x040fe20000000020 */
[C---:B---3--:R-:W-:Y:S01]  /*2b00*/  FFMA R32, R28.reuse, R60, R171 ;  /* 0x0000003c1c207223 */ /* 0x048fe200000000ab */
[C---:B------:R-:W-:Y:S01]  /*2b10*/  FFMA R225, R11.reuse, R7, R10 ;  /* 0x000000070be17223 */ /* 0x040fe2000000000a */
[C---:B------:R-:W-:Y:S01]  /*2b20*/  FFMA R10, R28.reuse, R16, R175 ;  /* 0x000000101c0a7223 */ /* 0x040fe200000000af */
[----:B------:R-:W-:Y:S01]  /*2b30*/  FFMA R215, R11, R15, R8 ;  /* 0x0000000f0bd77223 */ /* 0x000fe20000000008 */
[C---:B------:R-:W-:Y:S01]  /*2b40*/  FFMA R8, R28.reuse, R12, R177 ;  /* 0x0000000c1c087223 */ /* 0x040fe200000000b1 */
[----:B------:R-:W-:Y:S01]  /*2b50*/  FFMA R28, R28, R4, R217 ;  /* 0x000000041c1c7223 */ /* 0x000fe200000000d9 */
[C---:B------:R-:W-:Y:S01]  /*2b60*/  FFMA R9, R29.reuse, R61, R32 ;  /* 0x0000003d1d097223 */ /* 0x040fe20000000020 */
[----:B------:R-:W-:Y:S01]  /*2b70*/  FFMA R11, R29, R17, R10 ;  /* 0x000000111d0b7223 */ /* 0x000fe2000000000a */
[----:B------:R-:W-:Y:S01]  /*2b80*/  FFMA R123, R67, R7, R66 ;  /* 0x00000007437b7223 */ /* 0x000fe20000000042 */
[C---:B------:R-:W-:Y:S01]  /*2b90*/  FFMA R33, R29.reuse, R13, R8 ;  /* 0x0000000d1d217223 */ /* 0x040fe20000000008 */
[----:B------:R-:W3:Y:S01]  /*2ba0*/  LDS.128 R64, [R58+0x3090] ;  /* 0x003090003a407984 */ /* 0x000ee20000000c00 */
[----:B------:R-:W-:Y:S01]  /*2bb0*/  FFMA R29, R29, R5, R28 ;  /* 0x000000051d1d7223 */ /* 0x000fe2000000001c */
[C---:B------:R-:W-:Y:S01]  /*2bc0*/  FFMA R28, R30.reuse, R62, R9 ;  /* 0x0000003e1e1c7223 */ /* 0x040fe20000000009 */
[C---:B------:R-:W-:Y:S01]  /*2bd0*/  FFMA R10, R30.reuse, R18, R11 ;  /* 0x000000121e0a7223 */ /* 0x040fe2000000000b */
[C---:B------:R-:W-:Y:S01]  /*2be0*/  FFMA R8, R30.reuse, R14, R33 ;  /* 0x0000000e1e087223 */ /* 0x040fe20000000021 */
[----:B------:R-:W-:Y:S01]  /*2bf0*/  FFMA R30, R30, R6, R29 ;  /* 0x000000061e1e7223 */ /* 0x000fe2000000001d */
[C---:B------:R-:W-:Y:S01]  /*2c00*/  FFMA R217, R31.reuse, R63, R28 ;  /* 0x0000003f1fd97223 */ /* 0x040fe2000000001c */
[C---:B------:R-:W-:Y:S01]  /*2c10*/  FFMA R219, R31.reuse, R19, R10 ;  /* 0x000000131fdb7223 */ /* 0x040fe2000000000a */
[C---:B-1----:R-:W-:Y:S01]  /*2c20*/  FFMA R28, R24.reuse, R60, R191 ;  /* 0x0000003c181c7223 */ /* 0x042fe200000000bf */
[C---:B------:R-:W-:Y:S01]  /*2c30*/  FFMA R10, R24.reuse, R16, R193 ;  /* 0x00000010180a7223 */ /* 0x040fe200000000c1 */
[----:B------:R-:W-:Y:S01]  /*2c40*/  FFMA R221, R31, R15, R8 ;  /* 0x0000000f1fdd7223 */ /* 0x000fe20000000008 */
[C---:B------:R-:W-:Y:S01]  /*2c50*/  FFMA R8, R24.reuse, R4, R229 ;  /* 0x0000000418087223 */ /* 0x040fe200000000e5 */
        /* <DEDUP_REMOVED lines=12> */
[C---:B--2---:R-:W-:Y:S01]  /*2d20*/  FFMA R28, R20.reuse, R60, R197 ;  /* 0x0000003c141c7223 */ /* 0x044fe200000000c5 */
[C---:B------:R-:W-:Y:S01]  /*2d30*/  FFMA R229, R27.reuse, R7, R24 ;  /* 0x000000071be57223 */ /* 0x040fe20000000018 */
[C---:B------:R-:W-:Y:S01]  /*2d40*/  FFMA R24, R20.reuse, R4, R237 ;  /* 0x0000000414187223 */ /* 0x040fe200000000ed */
        /* <DEDUP_REMOVED lines=15> */
[----:B------:R-:W-:Y:S01]  /*2e40*/  FFMA R89, R23, R15, R22 ;  /* 0x0000000f17597223 */ /* 0x000fe20000000016 */
[----:B------:R-:W-:Y:S01]  /*2e50*/  FFMA R69, R69, R5, R68 ;  /* 0x0000000545457223 */ /* 0x000fe20000000044 */
[C---:B---3--:R-:W-:Y:S01]  /*2e60*/  FFMA R20, R64.reuse, R4, R239 ;  /* 0x0000000440147223 */ /* 0x048fe200000000ef */
[C---:B------:R-:W-:Y:S01]  /*2e70*/  FFMA R22, R64.reuse, R12, R235 ;  /* 0x0000000c40167223 */ /* 0x040fe200000000eb */
[----:B------:R-:W-:Y:S01]  /*2e80*/  FFMA R24, R64, R16, R233 ;  /* 0x0000001040187223 */ /* 0x000fe200000000e9 */
[----:B------:R-:W-:Y:S01]  /*2e90*/  FFMA R85, R23, R63, R26 ;  /* 0x0000003f17557223 */ /* 0x000fe2000000001a */
[----:B------:R-:W-:Y:S01]  /*2ea0*/  FFMA R70, R70, R6, R69 ;  /* 0x0000000646467223 */ /* 0x000fe20000000045 */
[----:B------:R-:W-:Y:S01]  /*2eb0*/  FFMA R64, R64, R60, R231 ;  /* 0x0000003c40407223 */ /* 0x000fe200000000e7 */
[C---:B------:R-:W-:Y:S01]  /*2ec0*/  FFMA R25, R65.reuse, R5, R20 ;  /* 0x0000000541197223 */ /* 0x040fe20000000014 */
[C---:B------:R-:W-:Y:S01]  /*2ed0*/  FFMA R23, R65.reuse, R13, R22 ;  /* 0x0000000d41177223 */ /* 0x040fe20000000016 */
[C---:B------:R-:W-:Y:S01]  /*2ee0*/  FFMA R21, R65.reuse, R17, R24 ;  /* 0x0000001141157223 */ /* 0x040fe20000000018 */
[----:B------:R-:W-:Y:S01]  /*2ef0*/  FFMA R65, R65, R61, R64 ;  /* 0x0000003d41417223 */ /* 0x000fe20000000040 */
[-C--:B------:R-:W-:Y:S01]  /*2f00*/  FFMA R115, R71, R7.reuse, R70 ;  /* 0x0000000747737223 */ /* 0x080fe20000000046 */
[C---:B------:R-:W-:Y:S01]  /*2f10*/  FFMA R64, R66.reuse, R6, R25 ;  /* 0x0000000642407223 */ /* 0x040fe20000000019 */
[C---:B------:R-:W-:Y:S01]  /*2f20*/  FFMA R76, R66.reuse, R14, R23 ;  /* 0x0000000e424c7223 */ /* 0x040fe20000000017 */
[C---:B------:R-:W-:Y:S01]  /*2f30*/  FFMA R78, R66.reuse, R18, R21 ;  /* 0x00000012424e7223 */ /* 0x040fe20000000015 */
[----:B------:R-:W-:Y:S01]  /*2f40*/  LDS.128 R68, [R58+0x20] ;  /* 0x000020003a447984 */ /* 0x000fe20000000c00 */
[----:B------:R-:W-:Y:S01]  /*2f50*/  FFMA R66, R66, R62, R65 ;  /* 0x0000003e42427223 */ /* 0x000fe20000000041 */
[C---:B------:R-:W-:Y:S01]  /*2f60*/  FFMA R101, R67.reuse, R7, R64 ;  /* 0x0000000743657223 */ /* 0x040fe20000000040 */
[C---:B-1----:R-:W-:Y:S01]  /*2f70*/  FFMA R64, R8.reuse, R12, R83 ;  /* 0x0000000c08407223 */ /* 0x042fe20000000053 */
[----:B------:R-:W1:Y:S01]  /*2f80*/  LDS.128 R24, [R59+0x20] ;  /* 0x000020003b187984 */ /* 0x000e620000000c00 */
[C---:B------:R-:W-:Y:S01]  /*2f90*/  FFMA R93, R67.reuse, R63, R66 ;  /* 0x0000003f435d7223 */ /* 0x040fe20000000042 */
[C---:B------:R-:W-:Y:S01]  /*2fa0*/  FFMA R66, R8.reuse, R16, R81 ;  /* 0x0000001008427223 */ /* 0x040fe20000000051 */
[C---:B------:R-:W-:Y:S01]  /*2fb0*/  FFMA R97, R67.reuse, R15, R76 ;  /* 0x0000000f43617223 */ /* 0x040fe2000000004c */
[----:B------:R-:W3:Y:S01]  /*2fc0*/  LDS.128 R20, [R59+0x120] ;  /* 0x000120003b147984 */ /* 0x000ee20000000c00 */
[C---:B------:R-:W-:Y:S01]  /*2fd0*/  FFMA R76, R8.reuse, R60, R77 ;  /* 0x0000003c084c7223 */ /* 0x040fe2000000004d */
[----:B------:R-:W-:Y:S01]  /*2fe0*/  FFMA R8, R8, R4, R79 ;  /* 0x0000000408087223 */ /* 0x000fe2000000004f */
[----:B------:R-:W-:Y:S01]  /*2ff0*/  FFMA R95, R67, R19, R78 ;  /* 0x00000013435f7223 */ /* 0x000fe2000000004e */
[----:B------:R-:W4:Y:S01]  /*3000*/  LDS.128 R32, [R59+0xa0] ;  /* 0x0000a0003b207984 */ /* 0x000f220000000c00 */
[C---:B------:R-:W-:Y:S01]  /*3010*/  FFMA R79, R9.reuse, R17, R66 ;  /* 0x00000011094f7223 */ /* 0x040fe20000000042 */
[C---:B------:R-:W-:Y:S01]  /*3020*/  FFMA R81, R9.reuse, R13, R64 ;  /* 0x0000000d09517223 */ /* 0x040fe20000000040 */
[C---:B------:R-:W-:Y:S01]  /*3030*/  FFMA R77, R9.reuse, R61, R76 ;  /* 0x0000003d094d7223 */ /* 0x040fe2000000004c */
[----:B------:R-:W4:Y:S01]  /*3040*/  LDS.128 R64, [R58+0xa0] ;  /* 0x0000a0003a407984 */ /* 0x000f220000000c00 */
[----:B------:R-:W-:Y:S01]  /*3050*/  FFMA R9, R9, R5, R8 ;  /* 0x0000000509097223 */ /* 0x000fe20000000008 */
[C---:B------:R-:W-:Y:S01]  /*3060*/  FFMA R76, R10.reuse, R18, R79 ;  /* 0x000000120a4c7223 */ /* 0x040fe2000000004f */
[C---:B------:R-:W-:Y:S01]  /*3070*/  FFMA R78, R10.reuse, R62, R77 ;  /* 0x0000003e0a4e7223 */ /* 0x040fe2000000004d */
[C---:B------:R-:W-:Y:S01]  /*3080*/  FFMA R8, R10.reuse, R14, R81 ;  /* 0x0000000e0a087223 */ /* 0x040fe20000000051 */
[----:B------:R-:W-:Y:S01]  /*3090*/  FFMA R10, R10, R6, R9 ;  /* 0x000000060a0a7223 */ /* 0x000fe20000000009 */
[----:B------:R-:W4:Y:S01]  /*30a0*/  LDS.128 R28, [R59+0x1a0] ;  /* 0x0001a0003b1c7984 */ /* 0x000f220000000c00 */
[C---:B------:R-:W-:Y:S01]  /*30b0*/  FFMA R77, R11.reuse, R63, R78 ;  /* 0x0000003f0b4d7223 */ /* 0x040fe2000000004e */
[C---:B------:R-:W-:Y:S01]  /*30c0*/  FFMA R79, R11.reuse, R19, R76 ;  /* 0x000000130b4f7223 */ /* 0x040fe2000000004c */
[C---:B------:R-:W-:Y:S01]  /*30d0*/  FFMA R81, R11.reuse, R15, R8 ;  /* 0x0000000f0b517223 */ /* 0x040fe20000000008 */
[----:B------:R-:W-:Y:S01]  /*30e0*/  FFMA R83, R11, R7, R10 ;  /* 0x000000070b537223 */ /* 0x000fe2000000000a */
[C---:B--2---:R-:W-:Y:S01]  /*30f0*/  FFMA R60, R72.reuse, R60, R99 ;  /* 0x0000003c483c7223 */ /* 0x044fe20000000063 */
[C---:B------:R-:W-:Y:S01]  /*3100*/  FFMA R4, R72.reuse, R4, R241 ;  /* 0x0000000448047223 */ /* 0x040fe200000000f1 */
[----:B------:R-:W2:Y:S01]  /*3110*/  LDS.128 R8, [R58+0x120] ;  /* 0x000120003a087984 */ /* 0x000ea20000000c00 */
        /* <DEDUP_REMOVED lines=13> */
[----:B------:R-:W-:Y:S01]  /*31f0*/  FFMA R105, R75, R15, R14 ;  /* 0x0000000f4b697223 */ /* 0x000fe2000000000e */
[----:B-1----:R-:W-:Y:S01]  /*3200*/  FFMA R6, R68, R24, R107 ;  /* 0x0000001844067223 */ /* 0x002fe2000000006b */
[----:B------:R-:W-:Y:S01]  /*3210*/  IADD3 R112, P3, R39, UR4, RZ ;  /* 0x0000000427707c10 */ /* 0x000fe2000ff7e0ff */
[----:B------:R-:W-:Y:S01]  /*3220*/  FFMA R103, R75, R19, R18 ;  /* 0x000000134b677223 */ /* 0x000fe20000000012 */
[----:B------:R-:W-:Y:S01]  /*3230*/  IADD3 R122, P4, R50, UR4, RZ ;  /* 0x00000004327a7c10 */ /* 0x000fe2000ff9e0ff */
[C---:B---3--:R-:W-:Y:S01]  /*3240*/  FFMA R4, R68.reuse, R20, R111 ;  /* 0x0000001444047223 */ /* 0x048fe2000000006f */
[C---:B------:R-:W-:Y:S01]  /*3250*/  FFMA R7, R69.reuse, R25, R6 ;  /* 0x0000001945077223 */ /* 0x040fe20000000006 */
[----:B------:R-:W-:Y:S01]  /*3260*/  LDS.128 R72, [R58+0x31a0] ;  /* 0x0031a0003a487984 */ /* 0x000fe20000000c00 */
[----:B----4-:R-:W-:Y:S01]  /*3270*/  FFMA R12, R68, R32, R109 ;  /* 0x00000020440c7223 */ /* 0x010fe2000000006d */
[----:B------:R-:W-:Y:S01]  /*3280*/  FFMA R13, R69, R21, R4 ;  /* 0x00000015450d7223 */ /* 0x000fe20000000004 */
[----:B------:R-:W-:-:S02]  /*3290*/  FFMA R6, R70, R26, R7 ;  /* 0x0000001a46067223 */ /* 0x000fc40000000007 */
[----:B------:R-:W-:Y:S01]  /*32a0*/  FFMA R5, R69, R33, R12 ;  /* 0x0000002145057223 */ /* 0x000fe2000000000c */
[----:B------:R-:W-:Y:S01]  /*32b0*/  FFMA R4, R70, R22, R13 ;  /* 0x0000001646047223 */ /* 0x000fe2000000000d */
[C---:B------:R-:W-:Y:S01]  /*32c0*/  FFMA R107, R71.reuse, R27, R6 ;  /* 0x0000001b476b7223 */ /* 0x040fe20000000006 */
[----:B------:R-:W-:Y:S01]  /*32d0*/  FFMA R6, R64, R24, R119 ;  /* 0x0000001840067223 */ /* 0x000fe20000000077 */
        /* <DEDUP_REMOVED lines=8> */
[----:B------:R-:W1:Y:S01]  /*3360*/  LDS.128 R4, [R58+0x1020] ;  /* 0x001020003a047984 */ /* 0x000e620000000c00 */
[----:B------:R-:W-:Y:S01]  /*3370*/  FFMA R13, R65, R33, R12 ;  /* 0x00000021410d7223 */ /* 0x000fe2000000000c */
[----:B------:R-:W-:Y:S01]  /*3380*/  FFMA R64, R64, R28, R123 ;  /* 0x0000001c40407223 */ /* 0x000fe2000000007b */
[C---:B------:R-:W-:Y:S01]  /*3390*/  FFMA R12, R66.reuse, R22, R17 ;  /* 0x00000016420c7223 */ /* 0x040fe20000000011 */
[----:B------:R-:W-:Y:S01]  /*33a0*/  FFMA R119, R67, R27, R14 ;  /* 0x0000001b43777223 */ /* 0x000fe2000000000e */
[----:B------:R-:W-:Y:S01]  /*33b0*/  FFMA R16, R66, R34, R13 ;  /* 0x0000002242107223 */ /* 0x000fe2000000000d */
[C---:B--2---:R-:W-:Y:S01]  /*33c0*/  FFMA R14, R8.reuse, R24, R131 ;  /* 0x00000018080e7223 */ /* 0x044fe20000000083 */
        /* <DEDUP_REMOVED lines=8> */
[----:B------:R-:W-:Y:S01]  /*3450*/  FFMA R66, R66, R30, R65 ;  /* 0x0000001e42427223 */ /* 0x000fe20000000041 */
        /* <DEDUP_REMOVED lines=27> */
[C---:B-1----:R-:W-:Y:S01]  /*3610*/  FFMA R60, R4.reuse, R32, R141 ;  /* 0x00000020043c7223 */ /* 0x042fe2000000008d */
        /* <DEDUP_REMOVED lines=48> */
[C---:B-1----:R-:W-:Y:S01]  /*3920*/  FFMA R60, R8.reuse, R32, R185 ;  /* 0x00000020083c7223 */ /* 0x042fe200000000b9 */
        /* <DEDUP_REMOVED lines=53> */
[----:B------:R-:W4:Y:S01]  /*3c80*/  LDS.128 R64, [R58+0x30a0] ;  /* 0x0030a0003a407984 */ /* 0x000f220000000c00 */
        /* <DEDUP_REMOVED lines=31> */
[C---:B---3--:R-:W-:Y:S01]  /*3e80*/  FFMA R8, R4.reuse, R28, R205 ;  /* 0x0000001c04087223 */ /* 0x048fe200000000cd */
        /* <DEDUP_REMOVED lines=17> */
[C---:B----4-:R-:W-:Y:S01]  /*3fa0*/  FFMA R4, R64.reuse, R28, R101 ;  /* 0x0000001c40047223 */ /* 0x050fe20000000065 */
[C---:B------:R-:W-:Y:S01]  /*3fb0*/  FFMA R89, R7.reuse, R27, R8 ;  /* 0x0000001b07597223 */ /* 0x040fe20000000008 */
[----:B------:R-:W-:Y:S01]  /*3fc0*/  FFMA R85, R7, R23, R6 ;  /* 0x0000001707557223 */ /* 0x000fe20000000006 */
[C---:B------:R-:W-:Y:S01]  /*3fd0*/  FFMA R6, R64.reuse, R20, R97 ;  /* 0x0000001440067223 */ /* 0x040fe20000000061 */
[----:B------:R-:W-:Y:S01]  /*3fe0*/  FFMA R8, R64, R24, R95 ;  /* 0x0000001840087223 */ /* 0x000fe2000000005f */
[----:B------:R-:W-:Y:S01]  /*3ff0*/  FFMA R70, R70, R30, R69 ;  /* 0x0000001e46467223 */ /* 0x000fe20000000045 */
[----:B------:R-:W-:Y:S01]  /*4000*/  FFMA R64, R64, R32, R93 ;  /* 0x0000002040407223 */ /* 0x000fe2000000005d */
[----:B------:R-:W-:Y:S01]  /*4010*/  FFMA R9, R65, R29, R4 ;  /* 0x0000001d41097223 */ /* 0x000fe20000000004 */
[----:B------:R-:W-:Y:S01]  /*4020*/  FFMA R87, R7, R35, R10 ;  /* 0x0000002307577223 */ /* 0x000fe2000000000a */
[C---:B------:R-:W-:Y:S01]  /*4030*/  FFMA R7, R65.reuse, R21, R6 ;  /* 0x0000001541077223 */ /* 0x040fe20000000006 */
[C---:B------:R-:W-:Y:S01]  /*4040*/  FFMA R5, R65.reuse, R25, R8 ;  /* 0x0000001941057223 */ /* 0x040fe20000000008 */
[----:B------:R-:W-:Y:S01]  /*4050*/  FFMA R65, R65, R33, R64 ;  /* 0x0000002141417223 */ /* 0x000fe20000000040 */
[-C--:B------:R-:W-:Y:S01]  /*4060*/  FFMA R115, R71, R31.reuse, R70 ;  /* 0x0000001f47737223 */ /* 0x080fe20000000046 */
[C---:B------:R-:W-:Y:S01]  /*4070*/  FFMA R64, R66.reuse, R30, R9 ;  /* 0x0000001e42407223 */ /* 0x040fe20000000009 */
[----:B------:R-:W-:Y:S01]  /*4080*/  LDS.128 R68, [R58+0x30] ;  /* 0x000030003a447984 */ /* 0x000fe20000000c00 */
[C---:B------:R-:W-:Y:S01]  /*4090*/  FFMA R76, R66.reuse, R22, R7 ;  /* 0x00000016424c7223 */ /* 0x040fe20000000007 */
[C---:B------:R-:W-:Y:S01]  /*40a0*/  FFMA R78, R66.reuse, R26, R5 ;  /* 0x0000001a424e7223 */ /* 0x040fe20000000005 */
[----:B------:R-:W-:Y:S01]  /*40b0*/  FFMA R66, R66, R34, R65 ;  /* 0x0000002242427223 */ /* 0x000fe20000000041 */
[----:B------:R-:W2:Y:S01]  /*40c0*/  LDS.128 R12, [R59+0x30] ;  /* 0x000030003b0c7984 */ /* 0x000ea20000000c00 */
[C---:B------:R-:W-:Y:S01]  /*40d0*/  FFMA R101, R67.reuse, R31, R64 ;  /* 0x0000001f43657223 */ /* 0x040fe20000000040 */
[C---:B-1----:R-:W-:Y:S01]  /*40e0*/  FFMA R64, R60.reuse, R20, R81 ;  /* 0x000000143c407223 */ /* 0x042fe20000000051 */
[C---:B------:R-:W-:Y:S01]  /*40f0*/  FFMA R93, R67.reuse, R35, R66 ;  /* 0x00000023435d7223 */ /* 0x040fe20000000042 */
[----:B------:R-:W1:Y:S01]  /*4100*/  LDS.128 R8, [R59+0x130] ;  /* 0x000130003b087984 */ /* 0x000e620000000c00 */
        /* <DEDUP_REMOVED lines=8> */
[----:B------:R-:W4:Y:S01]  /*4190*/  LDS.128 R64, [R58+0xb0] ;  /* 0x0000b0003a407984 */ /* 0x000f220000000c00 */
[C---:B------:R-:W-:Y:S01]  /*41a0*/  FFMA R77, R61.reuse, R33, R76 ;  /* 0x000000213d4d7223 */ /* 0x040fe2000000004c */
[C---:B------:R-:W-:Y:S01]  /*41b0*/  FFMA R76, R62.reuse, R26, R79 ;  /* 0x0000001a3e4c7223 */ /* 0x040fe2000000004f */
[----:B------:R-:W-:Y:S01]  /*41c0*/  FFMA R61, R61, R29, R60 ;  /* 0x0000001d3d3d7223 */ /* 0x000fe2000000003c */
        /* <DEDUP_REMOVED lines=8> */
[C---:B------:R-:W-:Y:S01]  /*4250*/  FFMA R20, R72.reuse, R20, R105 ;  /* 0x0000001448147223 */ /* 0x040fe20000000069 */
[----:B------:R-:W4:Y:S01]  /*4260*/  LDS.128 R60, [R58+0x130] ;  /* 0x000130003a3c7984 */ /* 0x000f220000000c00 */
        /* <DEDUP_REMOVED lines=16> */
[C---:B-1----:R-:W-:Y:S01]  /*4370*/  FFMA R20, R68.reuse, R8, R111 ;  /* 0x0000000844147223 */ /* 0x042fe2000000006f */
[C---:B------:R-:W-:Y:S01]  /*4380*/  FFMA R27, R69.reuse, R13, R22 ;  /* 0x0000000d451b7223 */ /* 0x040fe20000000016 */
[----:B------:R-:W-:Y:S01]  /*4390*/  LDS.128 R72, [R58+0x40] ;  /* 0x000040003a487984 */ /* 0x000fe20000000c00 */
[----:B---3--:R-:W-:Y:S01]  /*43a0*/  FFMA R24, R68, R4, R109 ;  /* 0x0000000444187223 */ /* 0x008fe2000000006d */
[C---:B------:R-:W-:Y:S01]  /*43b0*/  FFMA R29, R69.reuse, R9, R20 ;  /* 0x00000009451d7223 */ /* 0x040fe20000000014 */
[C---:B------:R-:W-:Y:S01]  /*43c0*/  FFMA R26, R70.reuse, R14, R27 ;  /* 0x0000000e461a7223 */ /* 0x040fe2000000001b */
[----:B------:R-:W1:Y:S01]  /*43d0*/  LDS.128 R20, [R58+0x1b0] ;  /* 0x0001b0003a147984 */ /* 0x000e620000000c00 */
[----:B------:R-:W-:Y:S01]  /*43e0*/  FFMA R25, R69, R5, R24 ;  /* 0x0000000545197223 */ /* 0x000fe20000000018 */
[----:B------:R-:W-:Y:S01]  /*43f0*/  FFMA R24, R70, R10, R29 ;  /* 0x0000000a46187223 */ /* 0x000fe2000000001d */
[C---:B------:R-:W-:Y:S01]  /*4400*/  FFMA R109, R71.reuse, R15, R26 ;  /* 0x0000000f476d7223 */ /* 0x040fe2000000001a */
[----:B----4-:R-:W-:Y:S01]  /*4410*/  FFMA R26, R64, R12, R119 ;  /* 0x0000000c401a7223 */ /* 0x010fe20000000077 */
        /* <DEDUP_REMOVED lines=8> */
[----:B------:R-:W2:Y:S01]  /*44a0*/  LDS.128 R24, [R58+0x1030] ;  /* 0x001030003a187984 */ /* 0x000ea20000000c00 */
        /* <DEDUP_REMOVED lines=25> */
[-C--:B------:R-:W-:Y:S01]  /*4640*/  FFMA R123, R67, R19.reuse, R66 ;  /* 0x00000013437b7223 */ /* 0x080fe20000000042 */
        /* <DEDUP_REMOVED lines=76> */
[----:B------:R-:W2:Y:S01]  /*4b10*/  LDS.128 R32, [R58+0x2130] ;  /* 0x002130003a207984 */ /* 0x000ea20000000c00 */
[C---:B------:R-:W-:Y:S01]  /*4b20*/  FFMA R60, R22.reuse, R14, R63 ;  /* 0x0000000e163c7223 */ /* 0x040fe2000000003f */
[----:B------:R-:W-:Y:S01]  /*4b30*/  FFMA R21, R21, R17, R20 ;  /* 0x0000001115157223 */ /* 0x000fe20000000014 */
[C---:B------:R-:W-:Y:S01]  /*4b40*/  FFMA R62, R22.reuse, R6, R61 ;  /* 0x00000006163e7223 */ /* 0x040fe2000000003d */
[----:B------:R-:W-:Y:S01]  /*4b50*/  FFMA R20, R22, R10, R65 ;  /* 0x0000000a16147223 */ /* 0x000fe20000000041 */
[C---:B------:R-:W-:Y:S01]  /*4b60*/  FFMA R189, R23.reuse, R15, R60 ;  /* 0x0000000f17bd7223 */ /* 0x040fe2000000003c */
[----:B---3--:R-:W-:Y:S01]  /*4b70*/  FFMA R60, R24, R4, R147 ;  /* 0x00000004183c7223 */ /* 0x008fe20000000093 */
[----:B------:R-:W-:Y:S01]  /*4b80*/  FFMA R22, R22, R18, R21 ;  /* 0x0000001216167223 */ /* 0x000fe20000000015 */
[C---:B------:R-:W-:Y:S01]  /*4b90*/  FFMA R187, R23.reuse, R7, R62 ;  /* 0x0000000717bb7223 */ /* 0x040fe2000000003e */
[----:B------:R-:W-:Y:S01]  /*4ba0*/  FFMA R185, R23, R11, R20 ;  /* 0x0000000b17b97223 */ /* 0x000fe20000000014 */
[----:B------:R-:W-:Y:S01]  /*4bb0*/  FFMA R21, R25, R5, R60 ;  /* 0x0000000519157223 */ /* 0x000fe2000000003c */
[----:B------:R-:W-:Y:S01]  /*4bc0*/  FFMA R201, R23, R19, R22 ;  /* 0x0000001317c97223 */ /* 0x000fe20000000016 */
[C---:B------:R-:W-:Y:S01]  /*4bd0*/  FFMA R22, R24.reuse, R12, R149 ;  /* 0x0000000c18167223 */ /* 0x040fe20000000095 */
[C---:B------:R-:W-:Y:S01]  /*4be0*/  FFMA R20, R24.reuse, R8, R151 ;  /* 0x0000000818147223 */ /* 0x040fe20000000097 */
[----:B------:R-:W3:Y:S01]  /*4bf0*/  LDS.128 R60, [R58+0x21b0] ;  /* 0x0021b0003a3c7984 */ /* 0x000ee20000000c00 */
[-C--:B------:R-:W-:Y:S01]  /*4c00*/  FFMA R24, R24, R16.reuse, R203 ;  /* 0x0000001018187223 */ /* 0x080fe200000000cb */
        /* <DEDUP_REMOVED lines=10> */
[----:B------:R-:W-:Y:S01]  /*4cb0*/  FFMA R149, R27, R7, R24 ;  /* 0x000000071b957223 */ /* 0x000fe20000000018 */
[C---:B-1----:R-:W-:Y:S01]  /*4cc0*/  FFMA R22, R28.reuse, R12, R143 ;  /* 0x0000000c1c167223 */ /* 0x042fe2000000008f */
[C---:B------:R-:W-:Y:S01]  /*4cd0*/  FFMA R20, R28.reuse, R8, R145 ;  /* 0x000000081c147223 */ /* 0x040fe20000000091 */
[C---:B------:R-:W-:Y:S01]  /*4ce0*/  FFMA R24, R28.reuse, R4, R141 ;  /* 0x000000041c187223 */ /* 0x040fe2000000008d */
[----:B------:R-:W1:Y:S01]  /*4cf0*/  LDS.128 R64, [R58+0x3030] ;  /* 0x003030003a407984 */ /* 0x000e620000000c00 */
[C---:B------:R-:W-:Y:S01]  /*4d00*/  FFMA R23, R29.reuse, R13, R22 ;  /* 0x0000000d1d177223 */ /* 0x040fe20000000016 */
        /* <DEDUP_REMOVED lines=8> */
[C---:B------:R-:W-:Y:S01]  /*4d90*/  FFMA R141, R31.reuse, R11, R20 ;  /* 0x0000000b1f8d7223 */ /* 0x040fe20000000014 */
[----:B------:R-:W-:Y:S01]  /*4da0*/  FFMA R145, R31, R7, R24 ;  /* 0x000000071f917223 */ /* 0x000fe20000000018 */
[C---:B--2---:R-:W-:Y:S01]  /*4db0*/  FFMA R22, R32.reuse, R12, R135 ;  /* 0x0000000c20167223 */ /* 0x044fe20000000087 */
        /* <DEDUP_REMOVED lines=8> */
[----:B------:R-:W2:Y:S01]  /*4e40*/  LDS.128 R20, [R58+0x30b0] ;  /* 0x0030b0003a147984 */ /* 0x000ea20000000c00 */
[C---:B------:R-:W-:Y:S01]  /*4e50*/  FFMA R28, R34.reuse, R6, R25 ;  /* 0x00000006221c7223 */ /* 0x040fe20000000019 */
[C---:B------:R-:W-:Y:S01]  /*4e60*/  FFMA R26, R34.reuse, R14, R27 ;  /* 0x0000000e221a7223 */ /* 0x040fe2000000001b */
[----:B------:R-:W-:Y:S01]  /*4e70*/  FFMA R24, R34, R10, R29 ;  /* 0x0000000a22187223 */ /* 0x000fe2000000001d */
[----:B------:R-:W-:Y:S01]  /*4e80*/  FFMA R153, R31, R19, R30 ;  /* 0x000000131f997223 */ /* 0x000fe2000000001e */
[C---:B------:R-:W-:Y:S01]  /*4e90*/  FFMA R135, R35.reuse, R7, R28 ;  /* 0x0000000723877223 */ /* 0x040fe2000000001c */
[C---:B------:R-:W-:Y:S01]  /*4ea0*/  FFMA R137, R35.reuse, R15, R26 ;  /* 0x0000000f23897223 */ /* 0x040fe2000000001a */
[C---:B---3--:R-:W-:Y:S01]  /*4eb0*/  FFMA R28, R60.reuse, R4, R125 ;  /* 0x000000043c1c7223 */ /* 0x048fe2000000007d */
[C---:B------:R-:W-:Y:S01]  /*4ec0*/  FFMA R26, R60.reuse, R12, R127 ;  /* 0x0000000c3c1a7223 */ /* 0x040fe2000000007f */
[----:B------:R-:W-:Y:S01]  /*4ed0*/  FFMA R133, R35, R11, R24 ;  /* 0x0000000b23857223 */ /* 0x000fe20000000018 */
[----:B------:R-:W-:Y:S01]  /*4ee0*/  FFMA R24, R60, R16, R131 ;  /* 0x000000103c187223 */ /* 0x000fe20000000083 */
[C---:B------:R-:W-:Y:S01]  /*4ef0*/  FFMA R25, R61.reuse, R5, R28 ;  /* 0x000000053d197223 */ /* 0x040fe2000000001c */
[----:B------:R-:W-:Y:S01]  /*4f00*/  FFMA R27, R61, R13, R26 ;  /* 0x0000000d3d1b7223 */ /* 0x000fe2000000001a */
[-C--:B------:R-:W-:Y:S01]  /*4f10*/  FFMA R33, R33, R17.reuse, R32 ;  /* 0x0000001121217223 */ /* 0x080fe20000000020 */
[----:B------:R-:W-:Y:S01]  /*4f20*/  FFMA R29, R61, R17, R24 ;  /* 0x000000113d1d7223 */ /* 0x000fe20000000018 */
[C---:B------:R-:W-:Y:S01]  /*4f30*/  FFMA R32, R62.reuse, R6, R25 ;  /* 0x000000063e207223 */ /* 0x040fe20000000019 */
[----:B------:R-:W-:Y:S01]  /*4f40*/  FFMA R30, R62, R14, R27 ;  /* 0x0000000e3e1e7223 */ /* 0x000fe2000000001b */
[----:B------:R-:W-:Y:S01]  /*4f50*/  FFMA R60, R60, R8, R129 ;  /* 0x000000083c3c7223 */ /* 0x000fe20000000081 */
[----:B------:R-:W3:Y:S01]  /*4f60*/  LDS.128 R24, [R58+0x3130] ;  /* 0x003130003a187984 */ /* 0x000ee20000000c00 */
[----:B------:R-:W-:Y:S01]  /*4f70*/  FFMA R28, R62, R18, R29 ;  /* 0x000000123e1c7223 */ /* 0x000fe2000000001d */
[C---:B------:R-:W-:Y:S01]  /*4f80*/  FFMA R129, R63.reuse, R7, R32 ;  /* 0x000000073f817223 */ /* 0x040fe20000000020 */
[----:B------:R-:W-:Y:S01]  /*4f90*/  FFMA R127, R63, R15, R30 ;  /* 0x0000000f3f7f7223 */ /* 0x000fe2000000001e */
[----:B------:R-:W-:Y:S01]  /*4fa0*/  FFMA R69, R69, R17, R68 ;  /* 0x0000001145457223 */ /* 0x000fe20000000044 */
[C---:B-1----:R-:W-:Y:S01]  /*4fb0*/  FFMA R32, R64.reuse, R4, R87 ;  /* 0x0000000440207223 */ /* 0x042fe20000000057 */
        /* <DEDUP_REMOVED lines=16> */
[C---:B--2---:R-:W-:Y:S01]  /*50c0*/  FFMA R30, R20.reuse, R8, R97 ;  /* 0x00000008141e7223 */ /* 0x044fe20000000061 */
[----:B------:R-:W-:Y:S01]  /*50d0*/  FFMA R32, R20, R12, R95 ;  /* 0x0000000c14207223 */ /* 0x000fe2000000005f */
[----:B------:R-:W-:Y:S01]  /*50e0*/  FFMA R207, R67, R19, R28 ;  /* 0x0000001343cf7223 */ /* 0x000fe2000000001c */
[----:B------:R-:W-:Y:S01]  /*50f0*/  FFMA R62, R62, R10, R61 ;  /* 0x0000000a3e3e7223 */ /* 0x000fe2000000003d */
[C---:B------:R-:W-:Y:S01]  /*5100*/  FFMA R28, R20.reuse, R16, R101 ;  /* 0x00000010141c7223 */ /* 0x040fe20000000065 */
[C---:B------:R-:W-:Y:S01]  /*5110*/  FFMA R31, R21.reuse, R9, R30 ;  /* 0x00000009151f7223 */ /* 0x040fe2000000001e */
[C---:B------:R-:W-:Y:S01]  /*5120*/  FFMA R29, R21.reuse, R13, R32 ;  /* 0x0000000d151d7223 */ /* 0x040fe20000000020 */
[----:B------:R-:W-:Y:S01]  /*5130*/  FFMA R20, R20, R4, R93 ;  /* 0x0000000414147223 */ /* 0x000fe2000000005d */
[----:B------:R-:W-:Y:S01]  /*5140*/  FFMA R33, R21, R17, R28 ;  /* 0x0000001115217223 */ /* 0x000fe2000000001c */
[----:B------:R-:W-:Y:S01]  /*5150*/  FFMA R125, R63, R11, R62 ;  /* 0x0000000b3f7d7223 */ /* 0x000fe2000000003e */
[C---:B------:R-:W-:Y:S01]  /*5160*/  FFMA R76, R22.reuse, R10, R31 ;  /* 0x0000000a164c7223 */ /* 0x040fe2000000001f */
[----:B------:R-:W-:Y:S01]  /*5170*/  FFMA R21, R21, R5, R20 ;  /* 0x0000000515157223 */ /* 0x000fe20000000014 */
[C---:B------:R-:W-:Y:S01]  /*5180*/  FFMA R78, R22.reuse, R14, R29 ;  /* 0x0000000e164e7223 */ /* 0x040fe2000000001d */
[----:B------:R-:W2:Y:S01]  /*5190*/  LDS.128 R60, [R59+0x140] ;  /* 0x000140003b3c7984 */ /* 0x000ea20000000c00 */
[C---:B------:R-:W-:Y:S01]  /*51a0*/  FFMA R20, R22.reuse, R18, R33 ;  /* 0x0000001216147223 */ /* 0x040fe20000000021 */
[-C--:B------:R-:W-:Y:S01]  /*51b0*/  FFMA R139, R35, R19.reuse, R34 ;  /* 0x00000013238b7223 */ /* 0x080fe20000000022 */
[----:B------:R-:W-:Y:S01]  /*51c0*/  FFMA R22, R22, R6, R21 ;  /* 0x0000000616167223 */ /* 0x000fe20000000015 */
[----:B------:R-:W4:Y:S01]  /*51d0*/  LDS.128 R28, [R59+0x40] ;  /* 0x000040003b1c7984 */ /* 0x000f220000000c00 */
[C---:B------:R-:W-:Y:S01]  /*51e0*/  FFMA R209, R23.reuse, R19, R20 ;  /* 0x0000001317d17223 */ /* 0x040fe20000000014 */
[C---:B---3--:R-:W-:Y:S01]  /*51f0*/  FFMA R20, R24.reuse, R8, R81 ;  /* 0x0000000818147223 */ /* 0x048fe20000000051 */
[C---:B------:R-:W-:Y:S01]  /*5200*/  FFMA R95, R23.reuse, R7, R22 ;  /* 0x00000007175f7223 */ /* 0x040fe20000000016 */
[----:B------:R-:W3:Y:S01]  /*5210*/  LDS.128 R32, [R59+0xc0] ;  /* 0x0000c0003b207984 */ /* 0x000ee20000000c00 */
[----:B------:R-:W-:Y:S01]  /*5220*/  FFMA R22, R24, R12, R77 ;  /* 0x0000000c18167223 */ /* 0x000fe2000000004d */
[----:B------:R-:W-:Y:S01]  /*5230*/  FFMA R64, R64, R8, R85 ;  /* 0x0000000840407223 */ /* 0x000fe20000000055 */
[C---:B------:R-:W-:Y:S01]  /*5240*/  FFMA R93, R23.reuse, R11, R76 ;  /* 0x0000000b175d7223 */ /* 0x040fe2000000004c */
[C---:B------:R-:W-:Y:S01]  /*5250*/  FFMA R76, R24.reuse, R4, R79 ;  /* 0x00000004184c7223 */ /* 0x040fe2000000004f */
[----:B------:R-:W-:Y:S01]  /*5260*/  FFMA R101, R23, R15, R78 ;  /* 0x0000000f17657223 */ /* 0x000fe2000000004e */
[C---:B------:R-:W-:Y:S01]  /*5270*/  FFMA R79, R25.reuse, R13, R22 ;  /* 0x0000000d194f7223 */ /* 0x040fe20000000016 */
[-C--:B------:R-:W-:Y:S01]  /*5280*/  FFMA R81, R25, R9.reuse, R20 ;  /* 0x0000000919517223 */ /* 0x080fe20000000014 */
[----:B------:R-:W-:Y:S01]  /*5290*/  FFMA R65, R65, R9, R64 ;  /* 0x0000000941417223 */ /* 0x000fe20000000040 */
[----:B------:R-:W-:Y:S01]  /*52a0*/  FFMA R24, R24, R16, R83 ;  /* 0x0000001018187223 */ /* 0x000fe20000000053 */
[----:B------:R-:W3:Y:S01]  /*52b0*/  LDS.128 R20, [R58+0xc0] ;  /* 0x0000c0003a147984 */ /* 0x000ee20000000c00 */
[C---:B------:R-:W-:Y:S01]  /*52c0*/  FFMA R77, R25.reuse, R5, R76 ;  /* 0x00000005194d7223 */ /* 0x040fe2000000004c */
[----:B------:R-:W-:Y:S01]  /*52d0*/  FFMA R66, R66, R10, R65 ;  /* 0x0000000a42427223 */ /* 0x000fe20000000041 */
[----:B------:R-:W-:Y:S01]  /*52e0*/  FFMA R25, R25, R17, R24 ;  /* 0x0000001119197223 */ /* 0x000fe20000000018 */
[C---:B------:R-:W-:Y:S01]  /*52f0*/  FFMA R76, R26.reuse, R14, R79 ;  /* 0x0000000e1a4c7223 */ /* 0x040fe2000000004f */
[C---:B------:R-:W-:Y:S01]  /*5300*/  FFMA R78, R26.reuse, R6, R77 ;  /* 0x000000061a4e7223 */ /* 0x040fe2000000004d */
[C---:B------:R-:W-:Y:S01]  /*5310*/  FFMA R24, R26.reuse, R10, R81 ;  /* 0x0000000a1a187223 */ /* 0x040fe20000000051 */
[----:B------:R-:W-:Y:S01]  /*5320*/  FFMA R26, R26, R18, R25 ;  /* 0x000000121a1a7223 */ /* 0x000fe20000000019 */
[----:B------:R-:W-:Y:S01]  /*5330*/  FFMA R87, R67, R11, R66 ;  /* 0x0000000b43577223 */ /* 0x000fe20000000042 */
[C---:B------:R-:W-:Y:S01]  /*5340*/  FFMA R79, R27.reuse, R7, R78 ;  /* 0x000000071b4f7223 */ /* 0x040fe2000000004e */
[----:B------:R-:W3:Y:S01]  /*5350*/  LDS.128 R64, [R59+0x1c0] ;  /* 0x0001c0003b407984 */ /* 0x000ee20000000c00 */
[C---:B------:R-:W-:Y:S01]  /*5360*/  FFMA R77, R27.reuse, R15, R76 ;  /* 0x0000000f1b4d7223 */ /* 0x040fe2000000004c */
[C---:B------:R-:W-:Y:S01]  /*5370*/  FFMA R81, R27.reuse, R11, R24 ;  /* 0x0000000b1b517223 */ /* 0x040fe20000000018 */
[----:B------:R-:W-:Y:S01]  /*5380*/  FFMA R83, R27, R19, R26 ;  /* 0x000000131b537223 */ /* 0x000fe2000000001a */
[C---:B-1----:R-:W-:Y:S01]  /*5390*/  FFMA R4, R68.reuse, R4, R99 ;  /* 0x0000000444047223 */ /* 0x042fe20000000063 */
[----:B------:R-:W1:Y:S01]  /*53a0*/  LDS.128 R24, [R58+0x140] ;  /* 0x000140003a187984 */ /* 0x000e620000000c00 */
[C---:B------:R-:W-:Y:S01]  /*53b0*/  FFMA R8, R68.reuse, R8, R105 ;  /* 0x0000000844087223 */ /* 0x040fe20000000069 */
[C---:B------:R-:W-:Y:S01]  /*53c0*/  FFMA R12, R68.reuse, R12, R103 ;  /* 0x0000000c440c7223 */ /* 0x040fe20000000067 */
[C---:B------:R-:W-:Y:S01]  /*53d0*/  FFMA R5, R69.reuse, R5, R4 ;  /* 0x0000000545057223 */ /* 0x040fe20000000004 */
[----:B------:R-:W-:Y:S01]  /*53e0*/  FFMA R16, R68, R16, R113 ;  /* 0x0000001044107223 */ /* 0x000fe20000000071 */
[C---:B------:R-:W-:Y:S01]  /*53f0*/  FFMA R9, R69.reuse, R9, R8 ;  /* 0x0000000945097223 */ /* 0x040fe20000000008 */
[----:B------:R-:W-:Y:S01]  /*5400*/  FFMA R13, R69, R13, R12 ;  /* 0x0000000d450d7223 */ /* 0x000fe2000000000c */
[----:B------:R-:W-:Y:S01]  /*5410*/  FFMA R6, R70, R6, R5 ;  /* 0x0000000646067223 */ /* 0x000fe20000000005 */
[----:B--2---:R-:W-:Y:S01]  /*5420*/  FFMA R4, R72, R60, R111 ;  /* 0x0000003c48047223 */ /* 0x004fe2000000006f */
[C---:B------:R-:W-:Y:S01]  /*5430*/  FFMA R10, R70.reuse, R10, R9 ;  /* 0x0000000a460a7223 */ /* 0x040fe20000000009 */
[----:B------:R-:W-:Y:S01]  /*5440*/  FFMA R14, R70, R14, R13 ;  /* 0x0000000e460e7223 */ /* 0x000fe2000000000d */
[C---:B------:R-:W-:Y:S01]  /*5450*/  FFMA R85, R71.reuse, R7, R6 ;  /* 0x0000000747557223 */ /* 0x040fe20000000006 */
[C---:B----4-:R-:W-:Y:S01]  /*5460*/  FFMA R6, R72.reuse, R28, R109 ;  /* 0x0000001c48067223 */ /* 0x050fe2000000006d */
[----:B------:R-:W-:Y:S01]  /*5470*/  FFMA R97, R71, R11, R10 ;  /* 0x0000000b47617223 */ /* 0x000fe2000000000a */
[C---:B------:R-:W-:Y:S01]  /*5480*/  FFMA R13, R73.reuse, R61, R4 ;  /* 0x0000003d490d7223 */ /* 0x040fe20000000004 */
[----:B---3--:R-:W-:Y:S01]  /*5490*/  FFMA R8, R72, R32, R107 ;  /* 0x0000002048087223 */ /* 0x008fe2000000006b */
[----:B------:R-:W-:Y:S01]  /*54a0*/  FFMA R11, R73, R29, R6 ;  /* 0x0000001d490b7223 */ /* 0x000fe20000000006 */
[----:B------:R-:W-:Y:S01]  /*54b0*/  FFMA R17, R69, R17, R16 ;  /* 0x0000001145117223 */ /* 0x000fe20000000010 */
[----:B------:R-:W2:Y:S01]  /*54c0*/  LDS.128 R4, [R58+0x1c0] ;  /* 0x0001c0003a047984 */ /* 0x000ea20000000c00 */
        /* <DEDUP_REMOVED lines=24> */
[----:B------:R-:W-:Y:S01]  /*5650*/  FFMA R16, R22, R34, R13 ;  /* 0x0000002216107223 */ /* 0x000fe2000000000d */
[C---:B-1----:R-:W-:Y:S01]  /*5660*/  FFMA R14, R24.reuse, R28, R159 ;  /* 0x0000001c180e7223 */ /* 0x042fe2000000009f */
        /* <DEDUP_REMOVED lines=12> */
[----:B------:R-:W-:Y:S01]  /*5730*/  FFMA R20, R26, R34, R17 ;  /* 0x000000221a147223 */ /* 0x000fe20000000011 */
[C---:B------:R-:W-:Y:S01]  /*5740*/  FFMA R121, R27.reuse, R31, R18 ;  /* 0x0000001f1b797223 */ /* 0x040fe20000000012 */
[C---:B------:R-:W-:Y:S01]  /*5750*/  FFMA R119, R27.reuse, R63, R16 ;  /* 0x0000003f1b777223 */ /* 0x040fe20000000010 */
[C---:B--2---:R-:W-:Y:S01]  /*5760*/  FFMA R18, R4.reuse, R28, R163 ;  /* 0x0000001c04127223 */ /* 0x044fe200000000a3 */
        /* <DEDUP_REMOVED lines=154> */
[C---:B--2---:R-:W-:Y:S01]  /*6110*/  FFMA R4, R8.reuse, R64, R207 ;  /* 0x0000004008047223 */ /* 0x044fe200000000cf */
        /* <DEDUP_REMOVED lines=11> */
[----:B------:R-:W-:Y:S01]  /*61d0*/  FFMA R6, R10, R30, R7 ;  /* 0x0000001e0a067223 */ /* 0x000fe20000000007 */
[----:B------:R-:W-:Y:S01]  /*61e0*/  FFMA R199, R11, R67, R4 ;  /* 0x000000430bc77223 */ /* 0x000fe20000000004 */
[----:B------:R-:W-:Y:S01]  /*61f0*/  FFMA R73, R73, R65, R72 ;  /* 0x0000004149497223 */ /* 0x000fe20000000048 */
[----:B---3--:R-:W-:Y:S01]  /*6200*/  FFMA R4, R12, R64, R209 ;  /* 0x000000400c047223 */ /* 0x008fe200000000d1 */
        /* <DEDUP_REMOVED lines=14> */
[----:B------:R-:W-:Y:S01]  /*62f0*/  LDS.128 R72, [R58+0x50] ;  /* 0x000050003a487984 */ /* 0x000fe20000000c00 */
[C---:B------:R-:W-:Y:S01]  /*6300*/  FFMA R76, R14.reuse, R62, R7 ;  /* 0x0000003e0e4c7223 */ /* 0x040fe20000000007 */
[C---:B------:R-:W-:Y:S01]  /*6310*/  FFMA R78, R14.reuse, R30, R5 ;  /* 0x0000001e0e4e7223 */ /* 0x040fe20000000005 */
[----:B------:R-:W-:Y:S01]  /*6320*/  FFMA R14, R14, R34, R13 ;  /* 0x000000220e0e7223 */ /* 0x000fe2000000000d */
[----:B------:R-:W3:Y:S01]  /*6330*/  LDS.128 R8, [R59+0x150] ;  /* 0x000150003b087984 */ /* 0x000ee20000000c00 */
[C---:B------:R-:W-:Y:S01]  /*6340*/  FFMA R101, R15.reuse, R67, R12 ;  /* 0x000000430f657223 */ /* 0x040fe2000000000c */
[C---:B-1----:R-:W-:Y:S01]  /*6350*/  FFMA R12, R16.reuse, R60, R81 ;  /* 0x0000003c100c7223 */ /* 0x042fe20000000051 */
[----:B------:R-:W-:Y:S01]  /*6360*/  FFMA R95, R15, R35, R14 ;  /* 0x000000230f5f7223 */ /* 0x000fe2000000000e */
[----:B------:R-:W1:Y:S01]  /*6370*/  LDS.128 R20, [R59+0x1d0] ;  /* 0x0001d0003b147984 */ /* 0x000e620000000c00 */
[C---:B------:R-:W-:Y:S01]  /*6380*/  FFMA R14, R16.reuse, R28, R77 ;  /* 0x0000001c100e7223 */ /* 0x040fe2000000004d */
[----:B------:R-:W-:Y:S01]  /*6390*/  FFMA R155, R27, R67, R26 ;  /* 0x000000431b9b7223 */ /* 0x000fe2000000001a */
[C---:B------:R-:W-:Y:S01]  /*63a0*/  FFMA R93, R15.reuse, R63, R76 ;  /* 0x0000003f0f5d7223 */ /* 0x040fe2000000004c */
[----:B------:R-:W4:Y:S01]  /*63b0*/  LDS.128 R4, [R59+0x50] ;  /* 0x000050003b047984 */ /* 0x000f220000000c00 */
        /* <DEDUP_REMOVED lines=11> */
[----:B------:R-:W-:Y:S01]  /*6470*/  FFMA R16, R18, R62, R81 ;  /* 0x0000003e12107223 */ /* 0x000fe20000000051 */
[----:B--2---:R-:W-:Y:S01]  /*6480*/  FFMA R28, R68, R28, R89 ;  /* 0x0000001c441c7223 */ /* 0x004fe20000000059 */
[----:B------:R-:W-:Y:S01]  /*6490*/  FFMA R18, R18, R66, R17 ;  /* 0x0000004212127223 */ /* 0x000fe20000000011 */
[C---:B------:R-:W-:Y:S01]  /*64a0*/  FFMA R79, R19.reuse, R35, R78 ;  /* 0x00000023134f7223 */ /* 0x040fe2000000004e */
[C---:B------:R-:W-:Y:S01]  /*64b0*/  FFMA R77, R19.reuse, R31, R76 ;  /* 0x0000001f134d7223 */ /* 0x040fe2000000004c */
[C---:B------:R-:W-:Y:S01]  /*64c0*/  FFMA R81, R19.reuse, R63, R16 ;  /* 0x0000003f13517223 */ /* 0x040fe20000000010 */
[----:B------:R-:W-:Y:S01]  /*64d0*/  FFMA R83, R19, R67, R18 ;  /* 0x0000004313537223 */ /* 0x000fe20000000012 */
[C---:B------:R-:W-:Y:S01]  /*64e0*/  FFMA R29, R69.reuse, R29, R28 ;  /* 0x0000001d451d7223 */ /* 0x040fe2000000001c */
[C---:B------:R-:W-:Y:S01]  /*64f0*/  FFMA R32, R68.reuse, R32, R85 ;  /* 0x0000002044207223 */ /* 0x040fe20000000055 */
[----:B------:R-:W2:Y:S01]  /*6500*/  LDS.128 R16, [R58+0x150] ;  /* 0x000150003a107984 */ /* 0x000ea20000000c00 */
        /* <DEDUP_REMOVED lines=9> */
[----:B---3--:R-:W-:Y:S01]  /*65a0*/  FFMA R30, R72, R8, R103 ;  /* 0x00000008481e7223 */ /* 0x008fe20000000067 */
[C---:B------:R-:W-:Y:S01]  /*65b0*/  FFMA R85, R71.reuse, R35, R34 ;  /* 0x0000002347557223 */ /* 0x040fe20000000022 */
[----:B------:R-:W-:Y:S01]  /*65c0*/  FFMA R66, R70, R66, R65 ;  /* 0x0000004246427223 */ /* 0x000fe20000000041 */
[----:B------:R-:W-:Y:S01]  /*65d0*/  FFMA R97, R71, R63, R62 ;  /* 0x0000003f47617223 */ /* 0x000fe2000000003e */
[C---:B-1----:R-:W-:Y:S01]  /*65e0*/  FFMA R28, R72.reuse, R20, R109 ;  /* 0x00000014481c7223 */ /* 0x042fe2000000006d */
[----:B------:R-:W-:Y:S01]  /*65f0*/  FFMA R35, R73, R9, R30 ;  /* 0x0000000949237223 */ /* 0x000fe2000000001e */
[----:B------:R-:W-:Y:S01]  /*6600*/  FFMA R99, R71, R67, R66 ;  /* 0x0000004347637223 */ /* 0x000fe20000000042 */
[----:B----4-:R-:W-:Y:S01]  /*6610*/  FFMA R32, R72, R4, R107 ;  /* 0x0000000448207223 */ /* 0x010fe2000000006b */
[C---:B------:R-:W-:Y:S01]  /*6620*/  FFMA R61, R73.reuse, R21, R28 ;  /* 0x00000015493d7223 */ /* 0x040fe2000000001c */
[C---:B------:R-:W-:Y:S01]  /*6630*/  FFMA R34, R74.reuse, R10, R35 ;  /* 0x0000000a4a227223 */ /* 0x040fe20000000023 */
[----:B------:R-:W1:Y:S01]  /*6640*/  LDS.128 R28, [R58+0x1d0] ;  /* 0x0001d0003a1c7984 */ /* 0x000e620000000c00 */
        /* <DEDUP_REMOVED lines=179> */
[C---:B------:R-:W-:Y:S01]  /*7180*/  FFMA R16, R28.reuse, R20, R203 ;  /* 0x000000141c107223 */ /* 0x040fe200000000cb */
[----:B------:R-:W-:Y:S01]  /*7190*/  FFMA R28, R28, R8, R125 ;  /* 0x000000081c1c7223 */ /* 0x000fe2000000007d */
[C---:B------:R-:W-:Y:S01]  /*71a0*/  FFMA R17, R29.reuse, R25, R60 ;  /* 0x000000191d117223 */ /* 0x040fe2000000003c */
[C---:B------:R-:W-:Y:S01]  /*71b0*/  FFMA R19, R29.reuse, R5, R18 ;  /* 0x000000051d137223 */ /* 0x040fe20000000012 */
[----:B------:R-:W2:Y:S01]  /*71c0*/  LDS.128 R64, [R58+0x3150] ;  /* 0x003150003a407984 */ /* 0x000ea20000000c00 */
        /* <DEDUP_REMOVED lines=18> */
[----:B------:R-:W1:Y:S01]  /*72f0*/  LDS.128 R68, [R58+0x31d0] ;  /* 0x0031d0003a447984 */ /* 0x000e620000000c00 */
[----:B------:R-:W-:Y:S01]  /*7300*/  FFMA R16, R34, R22, R29 ;  /* 0x0000001622107223 */ /* 0x000fe2000000001d */
[C---:B------:R-:W-:Y:S01]  /*7310*/  FFMA R129, R35.reuse, R27, R28 ;  /* 0x0000001b23817223 */ /* 0x040fe2000000001c */
[----:B------:R-:W-:Y:S01]  /*7320*/  FFMA R127, R35, R7, R18 ;  /* 0x00000007237f7223 */ /* 0x000fe20000000012 */
        /* <DEDUP_REMOVED lines=17> */
[----:B------:R-:W-:Y:S01]  /*7440*/  LDS.128 R72, [R58+0x60] ;  /* 0x000060003a487984 */ /* 0x000fe20000000c00 */
[-C--:B------:R-:W-:Y:S01]  /*7450*/  FFMA R125, R31, R11.reuse, R30 ;  /* 0x0000000b1f7d7223 */ /* 0x080fe2000000001e */
[C---:B------:R-:W-:Y:S01]  /*7460*/  FFMA R12, R14.reuse, R22, R29 ;  /* 0x000000160e0c7223 */ /* 0x040fe2000000001d */
[----:B------:R-:W-:Y:S01]  /*7470*/  FFMA R14, R14, R26, R13 ;  /* 0x0000001a0e0e7223 */ /* 0x000fe2000000000d */
[----:B------:R-:W3:Y:S01]  /*7480*/  LDS.128 R16, [R59+0x60] ;  /* 0x000060003b107984 */ /* 0x000ee20000000c00 */
[C---:B------:R-:W-:Y:S01]  /*7490*/  FFMA R95, R15.reuse, R11, R76 ;  /* 0x0000000b0f5f7223 */ /* 0x040fe2000000004c */
[C---:B------:R-:W-:Y:S01]  /*74a0*/  FFMA R101, R15.reuse, R23, R12 ;  /* 0x000000170f657223 */ /* 0x040fe2000000000c */
[C---:B------:R-:W-:Y:S01]  /*74b0*/  FFMA R87, R15.reuse, R27, R14 ;  /* 0x0000001b0f577223 */ /* 0x040fe2000000000e */
[----:B------:R-:W4:Y:S01]  /*74c0*/  LDS.128 R32, [R59+0x160] ;  /* 0x000160003b207984 */ /* 0x000f220000000c00 */
[C---:B--2---:R-:W-:Y:S01]  /*74d0*/  FFMA R14, R64.reuse, R4, R77 ;  /* 0x00000004400e7223 */ /* 0x044fe2000000004d */
[C---:B------:R-:W-:Y:S01]  /*74e0*/  FFMA R12, R64.reuse, R8, R81 ;  /* 0x00000008400c7223 */ /* 0x040fe20000000051 */
[C---:B------:R-:W-:Y:S01]  /*74f0*/  FFMA R76, R64.reuse, R24, R79 ;  /* 0x00000018404c7223 */ /* 0x040fe2000000004f */
[----:B------:R-:W2:Y:S01]  /*7500*/  LDS.128 R28, [R59+0xe0] ;  /* 0x0000e0003b1c7984 */ /* 0x000ea20000000c00 */
[----:B------:R-:W-:Y:S01]  /*7510*/  FFMA R93, R15, R7, R78 ;  /* 0x000000070f5d7223 */ /* 0x000fe2000000004e */
        /* <DEDUP_REMOVED lines=9> */
[----:B------:R-:W-:Y:S01]  /*75b0*/  FFMA R64, R66, R10, R81 ;  /* 0x0000000a42407223 */ /* 0x000fe20000000051 */
[----:B-1----:R-:W-:Y:S01]  /*75c0*/  FFMA R4, R68, R4, R89 ;  /* 0x0000000444047223 */ /* 0x002fe20000000059 */
[----:B------:R-:W-:Y:S01]  /*75d0*/  FFMA R66, R66, R22, R65 ;  /* 0x0000001642427223 */ /* 0x000fe20000000041 */
[C---:B------:R-:W-:Y:S01]  /*75e0*/  FFMA R77, R67.reuse, R27, R78 ;  /* 0x0000001b434d7223 */ /* 0x040fe2000000004e */
[C---:B------:R-:W-:Y:S01]  /*75f0*/  FFMA R79, R67.reuse, R7, R76 ;  /* 0x00000007434f7223 */ /* 0x040fe2000000004c */
[C---:B------:R-:W-:Y:S01]  /*7600*/  FFMA R81, R67.reuse, R11, R64 ;  /* 0x0000000b43517223 */ /* 0x040fe20000000040 */
[----:B------:R-:W-:Y:S01]  /*7610*/  FFMA R83, R67, R23, R66 ;  /* 0x0000001743537223 */ /* 0x000fe20000000042 */
[C---:B------:R-:W-:Y:S01]  /*7620*/  FFMA R5, R69.reuse, R5, R4 ;  /* 0x0000000545057223 */ /* 0x040fe20000000004 */
[C---:B------:R-:W-:Y:S01]  /*7630*/  FFMA R8, R68.reuse, R8, R97 ;  /* 0x0000000844087223 */ /* 0x040fe20000000061 */
[----:B------:R-:W1:Y:S01]  /*7640*/  LDS.128 R64, [R58+0x160] ;  /* 0x000160003a407984 */ /* 0x000e620000000c00 */
        /* <DEDUP_REMOVED lines=9> */
[----:B------:R-:W-:Y:S01]  /*76e0*/  LDS.128 R96, [R58+0x170] ;  /* 0x000170003a607984 */ /* 0x000fe20000000c00 */
[----:B------:R-:W-:Y:S01]  /*76f0*/  FFMA R89, R71, R11, R10 ;  /* 0x0000000b47597223 */ /* 0x000fe2000000000a */
[----:B---3--:R-:W-:Y:S01]  /*7700*/  FFMA R6, R72, R16, R103 ;  /* 0x0000001048067223 */ /* 0x008fe20000000067 */
[----:B------:R-:W-:Y:S01]  /*7710*/  FFMA R26, R70, R26, R25 ;  /* 0x0000001a461a7223 */ /* 0x000fe20000000019 */
[----:B----4-:R-:W-:-:S02]  /*7720*/  FFMA R4, R72, R32, R107 ;  /* 0x0000002048047223 */ /* 0x010fc4000000006b */
[----:B------:R-:W-:Y:S01]  /*7730*/  FFMA R11, R73, R17, R6 ;  /* 0x00000011490b7223 */ /* 0x000fe20000000006 */
[C---:B------:R-:W-:Y:S01]  /*7740*/  FFMA R69, R71.reuse, R27, R26 ;  /* 0x0000001b47457223 */ /* 0x040fe2000000001a */
[----:B------:R-:W-:Y:S01]  /*7750*/  FFMA R71, R71, R23, R22 ;  /* 0x0000001747477223 */ /* 0x000fe20000000016 */
[----:B--2---:R-:W-:Y:S01]  /*7760*/  FFMA R8, R72, R28, R109 ;  /* 0x0000001c48087223 */ /* 0x004fe2000000006d */
[C---:B------:R-:W-:Y:S01]  /*7770*/  FFMA R21, R73.reuse, R33, R4 ;  /* 0x0000002149157223 */ /* 0x040fe20000000004 */
[----:B------:R-:W-:Y:S01]  /*7780*/  FFMA R10, R74, R18, R11 ;  /* 0x000000124a0a7223 */ /* 0x000fe2000000000b */
[----:B------:R-:W2:Y:S01]  /*7790*/  LDS.128 R4, [R58+0x1e0] ;  /* 0x0001e0003a047984 */ /* 0x000ea20000000c00 */
[----:B------:R-:W-:Y:S01]  /*77a0*/  FFMA R72, R72, R60, R105 ;  /* 0x0000003c48487223 */ /* 0x000fe20000000069 */
[C---:B------:R-:W-:Y:S01]  /*77b0*/  FFMA R9, R73.reuse, R29, R8 ;  /* 0x0000001d49097223 */ /* 0x040fe20000000008 */
[C---:B------:R-:W-:Y:S01]  /*77c0*/  FFMA R8, R74.reuse, R34, R21 ;  /* 0x000000224a087223 */ /* 0x040fe20000000015 */
[----:B------:R-:W-:Y:S01]  /*77d0*/  LDS.128 R104, [R58+0xf0] ;  /* 0x0000f0003a687984 */ /* 0x000fe20000000c00 */
        /* <DEDUP_REMOVED lines=204> */
[----:B------:R-:W1:Y:S01]  /*84a0*/  LDS.128 R64, [R58+0x3160] ;  /* 0x003160003a407984 */ /* 0x000e620000000c00 */
[----:B------:R-:W-:Y:S01]  /*84b0*/  FFMA R10, R10, R34, R9 ;  /* 0x000000220a0a7223 */ /* 0x000fe20000000009 */
[C---:B------:R-:W-:Y:S01]  /*84c0*/  FFMA R139, R11.reuse, R63, R8 ;  /* 0x0000003f0b8b7223 */ /* 0x040fe20000000008 */
[C---:B------:R-:W-:Y:S01]  /*84d0*/  FFMA R131, R11.reuse, R19, R20 ;  /* 0x000000130b837223 */ /* 0x040fe20000000014 */
[----:B------:R-:W2:Y:S01]  /*84e0*/  LDS.128 R4, [R58+0x31e0] ;  /* 0x0031e0003a047984 */ /* 0x000ea20000000c00 */
[C---:B------:R-:W-:Y:S01]  /*84f0*/  FFMA R129, R11.reuse, R35, R10 ;  /* 0x000000230b817223 */ /* 0x040fe2000000000a */
[C---:B---3--:R-:W-:Y:S01]  /*8500*/  FFMA R8, R12.reuse, R60, R101 ;  /* 0x0000003c0c087223 */ /* 0x048fe20000000065 */
        /* <DEDUP_REMOVED lines=11> */
[----:B------:R-:W-:Y:S01]  /*85c0*/  LDS.128 R108, [R58+0x70] ;  /* 0x000070003a6c7984 */ /* 0x000fe20000000c00 */
[----:B------:R-:W-:Y:S01]  /*85d0*/  FFMA R14, R14, R30, R13 ;  /* 0x0000001e0e0e7223 */ /* 0x000fe2000000000d */
[C---:B------:R-:W-:Y:S01]  /*85e0*/  FFMA R181, R15.reuse, R35, R68 ;  /* 0x000000230fb57223 */ /* 0x040fe20000000044 */
[C---:B------:R-:W-:Y:S01]  /*85f0*/  FFMA R189, R15.reuse, R63, R12 ;  /* 0x0000003f0fbd7223 */ /* 0x040fe2000000000c */
[----:B------:R-:W3:Y:S01]  /*8600*/  LDS.128 R8, [R59+0x70] ;  /* 0x000070003b087984 */ /* 0x000ee20000000c00 */
[C---:B------:R-:W-:Y:S01]  /*8610*/  FFMA R183, R15.reuse, R31, R14 ;  /* 0x0000001f0fb77223 */ /* 0x040fe2000000000e */
[----:B------:R-:W-:-:S02]  /*8620*/  FFMA R185, R15, R19, R70 ;  /* 0x000000130fb97223 */ /* 0x000fc40000000046 */
[----:B------:R-:W4:Y:S04]  /*8630*/  LDS.128 R20, [R59+0xf0] ;  /* 0x0000f0003b147984 */ /* 0x000f280000000c00 */
[----:B------:R-:W4:Y:S04]  /*8640*/  LDS.128 R24, [R59+0x170] ;  /* 0x000170003b187984 */ /* 0x000f280000000c00 */
[----:B------:R2:W4:Y:S04]  /*8650*/  LDS.128 R100, [R59+0x1f0] ;  /* 0x0001f0003b647984 */ /* 0x0005280000000c00 */
[----:B------:R-:W4:Y:S01]  /*8660*/  LDS.128 R92, [R58+0x1f0] ;  /* 0x0001f0003a5c7984 */ /* 0x000f220000000c00 */
[C---:B-1----:R-:W-:Y:S01]  /*8670*/  FFMA R68, R64.reuse, R28, R77 ;  /* 0x0000001c40447223 */ /* 0x042fe2000000004d */
        /* <DEDUP_REMOVED lines=9> */
[-C--:B------:R-:W-:Y:S01]  /*8710*/  FFMA R59, R65, R33.reuse, R12 ;  /* 0x00000021413b7223 */ /* 0x080fe2000000000c */
[C---:B------:R-:W-:Y:S01]  /*8720*/  FFMA R33, R5.reuse, R33, R32 ;  /* 0x0000002105217223 */ /* 0x040fe20000000020 */
[C---:B------:R-:W-:Y:S01]  /*8730*/  FFMA R29, R5.reuse, R29, R28 ;  /* 0x0000001d051d7223 */ /* 0x040fe2000000001c */
[C---:B------:R-:W-:Y:S01]  /*8740*/  FFMA R17, R5.reuse, R17, R16 ;  /* 0x0000001105117223 */ /* 0x040fe20000000010 */
[-C--:B------:R-:W-:Y:S01]  /*8750*/  FFMA R5, R5, R61.reuse, R4 ;  /* 0x0000003d05057223 */ /* 0x080fe20000000004 */
[----:B------:R-:W-:Y:S01]  /*8760*/  FFMA R65, R65, R61, R64 ;  /* 0x0000003d41417223 */ /* 0x000fe20000000040 */
[C---:B------:R-:W-:Y:S01]  /*8770*/  FFMA R64, R66.reuse, R30, R13 ;  /* 0x0000001e42407223 */ /* 0x040fe2000000000d */
[C---:B------:R-:W-:Y:S01]  /*8780*/  FFMA R14, R66.reuse, R18, R15 ;  /* 0x00000012420e7223 */ /* 0x040fe2000000000f */
[-C--:B------:R-:W-:Y:S01]  /*8790*/  FFMA R12, R66, R34.reuse, R59 ;  /* 0x00000022420c7223 */ /* 0x080fe2000000003b */
        /* <DEDUP_REMOVED lines=8> */
[C---:B---3--:R-:W-:Y:S01]  /*8820*/  FFMA R6, R108.reuse, R8, R73 ;  /* 0x000000086c067223 */ /* 0x048fe20000000049 */
[C---:B----4-:R-:W-:Y:S01]  /*8830*/  FFMA R12, R108.reuse, R20, R219 ;  /* 0x000000146c0c7223 */ /* 0x050fe200000000db */
        /* <DEDUP_REMOVED lines=9> */
[----:B------:R-:W-:Y:S01]  /*88d0*/  FFMA R109, R109, R101, R108 ;  /* 0x000000656d6d7223 */ /* 0x000fe2000000006c */
        /* <DEDUP_REMOVED lines=219> */
[----:B------:R-:W-:Y:S01]  /*9690*/  IADD3 R4, P2, R40, UR4, RZ ;  /* 0x0000000428047c10 */ /* 0x000fe2000ff5e0ff */
[C---:B------:R-:W-:Y:S01]  /*96a0*/  FFMA R64, R6.reuse, R102, R33 ;  /* 0x0000006606407223 */ /* 0x040fe20000000021 */
[C---:B------:R-:W-:Y:S01]  /*96b0*/  FFMA R66, R6.reuse, R26, R31 ;  /* 0x0000001a06427223 */ /* 0x040fe2000000001f */
[C---:B------:R-:W-:Y:S01]  /*96c0*/  FFMA R126, R6.reuse, R10, R5 ;  /* 0x0000000a067e7223 */ /* 0x040fe20000000005 */
[----:B------:R-:W-:Y:S01]  /*96d0*/  FFMA R6, R6, R22, R29 ;  /* 0x0000001606067223 */ /* 0x000fe2000000001d */
[----:B------:R-:W-:Y:S01]  /*96e0*/  LDS.128 R32, [R58+0x31f0] ;  /* 0x0031f0003a207984 */ /* 0x000fe20000000c00 */
[----:B------:R-:W-:-:S02]  /*96f0*/  IADD3.X R5, R43, UR5, RZ, P2, !PT ;  /* 0x000000052b057c10 */ /* 0x000fc400097fe4ff */
[----:B------:R-:W-:Y:S01]  /*9700*/  IADD3 R114, P2, R41, UR4, RZ ;  /* 0x0000000429727c10 */ /* 0x000fe2000ff5e0ff */
[----:B------:R-:W1:Y:S01]  /*9710*/  LDS.128 R28, [R58+0x3170] ;  /* 0x003170003a1c7984 */ /* 0x000e620000000c00 */
[----:B------:R-:W-:-:S03]  /*9720*/  IADD3.X R113, R42, UR5, RZ, P3, !PT ;  /* 0x000000052a717c10 */ /* 0x000fc60009ffe4ff */
[----:B------:R-:W-:Y:S06]  /*9730*/  BAR.SYNC 0x0 ;  /* 0x0000000000007b1d */ /* 0x000fec0000000000 */
[----:B------:R-:W-:Y:S01]  /*9740*/  IADD3 R116, P3, R45, UR4, RZ ;  /* 0x000000042d747c10 */ /* 0x000fe2000ff7e0ff */
[----:B------:R-:W-:Y:S01]  /*9750*/  @!PT LDS RZ, [RZ] ;  /* 0x00000000fffff984 */ /* 0x000fe20000000800 */
[----:B------:R-:W-:Y:S01]  /*9760*/  @!PT LDS RZ, [RZ] ;  /* 0x00000000fffff984 */ /* 0x000fe20000000800 */
[----:B------:R-:W-:Y:S01]  /*9770*/  @!PT LDS RZ, [RZ] ;  /* 0x00000000fffff984 */ /* 0x000fe20000000800 */
[----:B------:R2:W-:Y:S01]  /*9780*/  LDGSTS.E.BYPASS.128 [R38], [R4.64], P1 ;  /* 0x0000000004267fae */ /* 0x0005e20008901c46 */
[----:B------:R-:W-:Y:S02]  /*9790*/  IADD3.X R115, R44, UR5, RZ, P2, !PT ;  /* 0x000000052c737c10 */ /* 0x000fe400097fe4ff */
[----:B------:R-:W-:Y:S01]  /*97a0*/  IADD3 R118, P2, R47, UR4, RZ ;  /* 0x000000042f767c10 */ /* 0x000fe2000ff5e0ff */
[----:B------:R1:W-:Y:S01]  /*97b0*/  LDGSTS.E.BYPASS.128 [R2], [R112.64], P1 ;  /* 0x0000000070027fae */ /* 0x0003e20008901c46 */
[----:B------:R-:W-:-:S02]  /*97c0*/  IADD3.X R117, R46, UR5, RZ, P3, !PT ;  /* 0x000000052e757c10 */ /* 0x000fc40009ffe4ff */
[----:B------:R-:W-:Y:S01]  /*97d0*/  IADD3 R120, P3, R48, UR4, RZ ;  /* 0x0000000430787c10 */ /* 0x000fe2000ff7e0ff */
[----:B------:R3:W-:Y:S01]  /*97e0*/  LDGSTS.E.BYPASS.128 [R3], [R114.64], P1 ;  /* 0x0000000072037fae */ /* 0x0007e20008901c46 */
[----:B------:R-:W-:Y:S02]  /*97f0*/  IADD3.X R119, R49, UR5, RZ, P2, !PT ;  /* 0x0000000531777c10 */ /* 0x000fe400097fe4ff */
[----:B------:R-:W-:Y:S01]  /*9800*/  IADD3 R124, P2, R51, UR4, RZ ;  /* 0x00000004337c7c10 */ /* 0x000fe2000ff5e0ff */
[----:B------:R3:W-:Y:S01]  /*9810*/  LDGSTS.E.BYPASS.128 [R37], [R116.64], P1 ;  /* 0x0000000074257fae */ /* 0x0007e20008901c46 */
[----:B------:R-:W-:Y:S01]  /*9820*/  IADD3.X R121, R52, UR5, RZ, P3, !PT ;  /* 0x0000000534797c10 */ /* 0x000fe20009ffe4ff */
[----:B--2---:R-:W-:Y:S01]  /*9830*/  FFMA R5, R7, R23, R6 ;  /* 0x0000001707057223 */ /* 0x004fe20000000006 */
[----:B------:R-:W-:Y:S01]  /*9840*/  IADD3.X R123, R53, UR5, RZ, P4, !PT ;  /* 0x00000005357b7c10 */ /* 0x000fe2000a7fe4ff */
[----:B------:R-:W0:Y:S01]  /*9850*/  LDGDEPBAR ;  /* 0x00000000000079af */ /* 0x000e220000000000 */
[----:B------:R-:W-:Y:S01]  /*9860*/  IADD3.X R125, R54, UR5, RZ, P2, !PT ;  /* 0x00000005367d7c10 */ /* 0x000fe200097fe4ff */
[C---:B------:R-:W-:Y:S01]  /*9870*/  FFMA R4, R7.reuse, R11, R126 ;  /* 0x0000000b07047223 */ /* 0x040fe2000000007e */
[C---:B------:R-:W-:Y:S01]  /*9880*/  FFMA R6, R7.reuse, R27, R66 ;  /* 0x0000001b07067223 */ /* 0x040fe20000000042 */
[----:B------:R3:W-:Y:S01]  /*9890*/  LDGSTS.E.BYPASS.128 [R38+0x4000], [R118.64], P1 ;  /* 0x0400000076267fae */ /* 0x0007e20008901c46 */
[----:B------:R-:W-:Y:S01]  /*98a0*/  FFMA R7, R7, R103, R64 ;  /* 0x0000006707077223 */ /* 0x000fe20000000040 */
[----:B------:R-:W-:-:S02]  /*98b0*/  UIADD3 UR4, UP0, UR4, 0x80, URZ ;  /* 0x0000008004047890 */ /* 0x000fc4000ff1e03f */
[----:B------:R3:W-:Y:S02]  /*98c0*/  LDGSTS.E.BYPASS.128 [R2+0x4000], [R120.64], P1 ;  /* 0x0400000078027fae */ /* 0x0007e40008901c46 */
[----:B------:R-:W-:Y:S02]  /*98d0*/  UIADD3.X UR5, URZ, UR5, URZ, UP0, !UPT ;  /* 0x000000053f057290 */ /* 0x000fe400087fe43f */
[----:B------:R3:W-:Y:S01]  /*98e0*/  LDGSTS.E.BYPASS.128 [R3+0x4000], [R122.64], P1 ;  /* 0x040000007a037fae */ /* 0x0007e20008901c46 */
[C---:B-1----:R-:W-:Y:S01]  /*98f0*/  FFMA R112, R28.reuse, R20, R127 ;  /* 0x000000141c707223 */ /* 0x042fe2000000007f */
[C---:B------:R-:W-:Y:S01]  /*9900*/  FFMA R66, R28.reuse, R8, R65 ;  /* 0x000000081c427223 */ /* 0x040fe20000000041 */
[C---:B------:R-:W-:Y:S01]  /*9910*/  FFMA R64, R28.reuse, R24, R59 ;  /* 0x000000181c407223 */ /* 0x040fe2000000003b */
[----:B------:R3:W-:Y:S01]  /*9920*/  LDGSTS.E.BYPASS.128 [R37+0x4000], [R124.64], P1 ;  /* 0x040000007c257fae */ /* 0x0007e20008901c46 */
[-C--:B------:R-:W-:Y:S01]  /*9930*/  FFMA R28, R28, R100.reuse, R67 ;  /* 0x000000641c1c7223 */ /* 0x080fe20000000043 */
[C---:B------:R-:W-:Y:S01]  /*9940*/  FFMA R100, R32.reuse, R100, R187 ;  /* 0x0000006420647223 */ /* 0x040fe200000000bb */
[C---:B------:R-:W-:Y:S01]  /*9950*/  FFMA R20, R32.reuse, R20, R151 ;  /* 0x0000001420147223 */ /* 0x040fe20000000097 */
[----:B------:R-:W0:Y:S01]  /*9960*/  LDGDEPBAR ;  /* 0x00000000000079af */ /* 0x000e220000000000 */
[C---:B------:R-:W-:Y:S01]  /*9970*/  FFMA R8, R32.reuse, R8, R153 ;  /* 0x0000000820087223 */ /* 0x040fe20000000099 */
[----:B------:R-:W-:Y:S01]  /*9980*/  FFMA R24, R32, R24, R179 ;  /* 0x0000001820187223 */ /* 0x000fe200000000b3 */
[C---:B------:R-:W-:Y:S01]  /*9990*/  FFMA R59, R29.reuse, R21, R112 ;  /* 0x000000151d3b7223 */ /* 0x040fe20000000070 */
[C---:B------:R-:W-:Y:S01]  /*99a0*/  FFMA R65, R29.reuse, R9, R66 ;  /* 0x000000091d417223 */ /* 0x040fe20000000042 */
[C---:B------:R-:W-:Y:S01]  /*99b0*/  FFMA R67, R29.reuse, R25, R64 ;  /* 0x000000191d437223 */ /* 0x040fe20000000040 */
[-C--:B------:R-:W-:Y:S01]  /*99c0*/  FFMA R29, R29, R101.reuse, R28 ;  /* 0x000000651d1d7223 */ /* 0x080fe2000000001c */
[C---:B------:R-:W-:Y:S01]  /*99d0*/  FFMA R101, R33.reuse, R101, R100 ;  /* 0x0000006521657223 */ /* 0x040fe20000000064 */
[C---:B------:R-:W-:Y:S01]  /*99e0*/  FFMA R21, R33.reuse, R21, R20 ;  /* 0x0000001521157223 */ /* 0x040fe20000000014 */
        /* <DEDUP_REMOVED lines=10> */
[-C--:B------:R-:W-:Y:S01]  /*9a90*/  FFMA R65, R31, R23.reuse, R28 ;  /* 0x000000171f417223 */ /* 0x080fe2000000001c */
[C---:B------:R-:W-:Y:S01]  /*9aa0*/  FFMA R33, R35.reuse, R23, R22 ;  /* 0x0000001723217223 */ /* 0x040fe20000000016 */
[C---:B------:R-:W-:Y:S01]  /*9ab0*/  FFMA R32, R35.reuse, R11, R10 ;  /* 0x0000000b23207223 */ /* 0x040fe2000000000a */
[----:B------:R-:W-:Y:S01]  /*9ac0*/  FFMA R34, R35, R27, R34 ;  /* 0x0000001b23227223 */ /* 0x000fe20000000022 */
[----:B------:R-:W-:Y:S01]  /*9ad0*/  FFMA R64, R31, R11, R64 ;  /* 0x0000000b1f407223 */ /* 0x000fe20000000040 */
[----:B------:R-:W-:-:S04]  /*9ae0*/  DEPBAR.LE SB0, 0x0 ;  /* 0x000080000000791a */ /* 0x000fc80000000000 */
[C---:B------:R-:W-:Y:S01]  /*9af0*/  FFMA R66, R31.reuse, R27, R66 ;  /* 0x0000001b1f427223 */ /* 0x040fe20000000042 */
[-C--:B------:R-:W-:Y:S01]  /*9b00*/  FFMA R67, R31, R103.reuse, R30 ;  /* 0x000000671f437223 */ /* 0x080fe2000000001e */
[----:B------:R-:W-:Y:S01]  /*9b10*/  FFMA R35, R35, R103, R102 ;  /* 0x0000006723237223 */ /* 0x000fe20000000066 */
[----:B------:R-:W-:Y:S06]  /*9b20*/  BAR.SYNC 0x0 ;  /* 0x0000000000007b1d */ /* 0x000fec0000000000 */
[----:B---3--:R-:W-:Y:S01]  /*9b30*/  @P0 CALL.REL.NOINC `(.L_x_0) ;  /* 0x0000001000000944 */ /* 0x008fe20003c00000 */
[----:B------:R-:W-:Y:S05]  /*9b40*/  BRA `(.L_x_1) ;  /* 0xffff734000007947 */ /* 0x000fea000383ffff */
.L_x_0:
[----:B------:R-:W1:Y:S01]  /*9b50*/  S2R R2, SR_TID.X ;  /* 0x0000000000027919 */ /* 0x000e620000002100 */
[----:B------:R-:W-:-:S04]  /*9b60*/  DEPBAR.LE SB0, 0x0 ;  /* 0x000080000000791a */ /* 0x000fc80000000000 */
[----:B------:R-:W-:Y:S02]  /*9b70*/  MOV R27, 0x4 ;  /* 0x00000004001b7802 */ /* 0x000fe40000000f00 */
[C---:B------:R-:W-:Y:S02]  /*9b80*/  LOP3.LUT R3, R0.reuse, 0x10, RZ, 0xfc, !PT ;  /* 0x0000001000037812 */ /* 0x040fe400078efcff */
[----:B------:R-:W-:Y:S02]  /*9b90*/  LOP3.LUT R24, R0, 0x48, RZ, 0xfc, !PT ;  /* 0x0000004800187812 */ /* 0x000fe400078efcff */
[----:B-1----:R-:W-:Y:S02]  /*9ba0*/  SHF.R.U32.HI R26, RZ, 0x5, R2 ;  /* 0x00000005ff1a7819 */ /* 0x002fe40000011602 */
[----:B------:R-:W-:Y:S02]  /*9bb0*/  SHF.L.U32 R25, R2, 0x2, RZ ;  /* 0x0000000202197819 */ /* 0x000fe400000006ff */
[----:B------:R-:W-:-:S02]  /*9bc0*/  SGXT.U32 R26, R26, 0x3 ;  /* 0x000000031a1a781a */ /* 0x000fc40000000000 */
[----:B------:R-:W-:-:S03]  /*9bd0*/  LOP3.LUT R25, R36, 0x7c, R25, 0xf8, !PT ;  /* 0x0000007c24197812 */ /* 0x000fc600078ef819 */
[----:B------:R-:W-:Y:S01]  /*9be0*/  IMAD R57, R26, 0x210, R57 ;  /* 0x000002101a397824 */ /* 0x000fe200078e0239 */
[----:B------:R-:W-:Y:S06]  /*9bf0*/  BAR.SYNC 0x0 ;  /* 0x0000000000007b1d */ /* 0x000fec0000000000 */
[----:B------:R-:W-:Y:S01]  /*9c00*/  SHF.L.U32 R2, R57, 0x2, RZ ;  /* 0x0000000239027819 */ /* 0x000fe200000006ff */
[----:B------:R-:W-:Y:S01]  /*9c10*/  STS.128 [R57.X4], R108 ;  /* 0x0000006c39007388 */ /* 0x000fe20000004c00 */
[----:B------:R-:W-:-:S03]  /*9c20*/  ISETP.GE.AND P0, PT, R25, 0x200, PT ;  /* 0x000002001900780c */ /* 0x000fc60003f06270 */
[----:B------:R-:W-:Y:S01]  /*9c30*/  IMAD R26, R26, -0x630, R2 ;  /* 0xfffff9d01a1a7824 */ /* 0x000fe200078e0202 */
[----:B------:R-:W-:Y:S01]  /*9c40*/  STS.128 [R57.X4+0x210], R104 ;  /* 0x0002106839007388 */ /* 0x000fe20000004c00 */
[C---:B------:R-:W-:Y:S02]  /*9c50*/  LOP3.LUT R2, R0.reuse, 0x8, RZ, 0xfc, !PT ;  /* 0x0000000800027812 */ /* 0x040fe400078efcff */
[----:B------:R-:W-:Y:S01]  /*9c60*/  ISETP.LT.AND P1, PT, R0, c[0x0][0x178], !P0 ;  /* 0x00005e0000007a0c */ /* 0x000fe20004721270 */
[----:B------:R-:W-:Y:S01]  /*9c70*/  STS.128 [R57.X4+0x420], R96 ;  /* 0x0004206039007388 */ /* 0x000fe20000004c00 */
[----:B------:R-:W-:Y:S02]  /*9c80*/  ISETP.LT.AND P2, PT, R2, c[0x0][0x178], !P0 ;  /* 0x00005e0002007a0c */ /* 0x000fe40004741270 */
[----:B------:R-:W-:Y:S01]  /*9c90*/  ISETP.LT.AND P3, PT, R3, c[0x0][0x178], !P0 ;  /* 0x00005e0003007a0c */ /* 0x000fe20004761270 */
[----:B------:R-:W-:Y:S04]  /*9ca0*/  STS.128 [R57.X4+0x630], R92 ;  /* 0x0006305c39007388 */ /* 0x000fe80000004c00 */
[----:B------:R-:W-:Y:S06]  /*9cb0*/  BAR.SYNC 0x0 ;  /* 0x0000000000007b1d */ /* 0x000fec0000000000 */
[----:B------:R-:W1:Y:S04]  /*9cc0*/  LDS.128 R28, [R26] ;  /* 0x000000001a1c7984 */ /* 0x000e680000000c00 */
[----:B------:R-:W2:Y:S04]  /*9cd0*/  LDS.128 R36, [R26+0x1080] ;  /* 0x001080001a247984 */ /* 0x000ea80000000c00 */
[----:B------:R-:W3:Y:S04]  /*9ce0*/  LDS.128 R40, [R26+0x2100] ;  /* 0x002100001a287984 */ /* 0x000ee80000000c00 */
[----:B------:R-:W4:Y:S04]  /*9cf0*/  LDS.128 R44, [R26+0x3180] ;  /* 0x003180001a2c7984 */ /* 0x000f280000000c00 */
[----:B------:R-:W-:Y:S06]  /*9d00*/  BAR.SYNC 0x0 ;  /* 0x0000000000007b1d */ /* 0x000fec0000000000 */
[----:B------:R-:W-:Y:S04]  /*9d10*/  STS.128 [R57.X4], R84 ;  /* 0x0000005439007388 */ /* 0x000fe80000004c00 */
[----:B------:R-:W-:Y:S04]  /*9d20*/  STS.128 [R57.X4+0x210], R88 ;  /* 0x0002105839007388 */ /* 0x000fe80000004c00 */
[----:B------:R-:W-:Y:S04]  /*9d30*/  STS.128 [R57.X4+0x420], R80 ;  /* 0x0004205039007388 */ /* 0x000fe80000004c00 */
[----:B------:R-:W-:Y:S04]  /*9d40*/  STS.128 [R57.X4+0x630], R76 ;  /* 0x0006304c39007388 */ /* 0x000fe80000004c00 */
[----:B------:R-:W-:Y:S06]  /*9d50*/  BAR.SYNC 0x0 ;  /* 0x0000000000007b1d */ /* 0x000fec0000000000 */
[----:B------:R-:W1:Y:S04]  /*9d60*/  LDS.128 R48, [R26] ;  /* 0x000000001a307984 */ /* 0x000e680000000c00 */
[----:B------:R-:W1:Y:S04]  /*9d70*/  LDS.128 R52, [R26+0x1080] ;  /* 0x001080001a347984 */ /* 0x000e680000000c00 */
[----:B------:R-:W1:Y:S04]  /*9d80*/  LDS.128 R92, [R26+0x2100] ;  /* 0x002100001a5c7984 */ /* 0x000e680000000c00 */
[----:B------:R-:W1:Y:S04]  /*9d90*/  LDS.128 R96, [R26+0x3180] ;  /* 0x003180001a607984 */ /* 0x000e680000000c00 */
[----:B------:R-:W-:Y:S06]  /*9da0*/  BAR.SYNC 0x0 ;  /* 0x0000000000007b1d */ /* 0x000fec0000000000 */
[----:B------:R-:W-:Y:S04]  /*9db0*/  STS.128 [R57.X4], R72 ;  /* 0x0000004839007388 */ /* 0x000fe80000004c00 */
[----:B------:R-:W-:Y:S04]  /*9dc0*/  STS.128 [R57.X4+0x210], R68 ;  /* 0x0002104439007388 */ /* 0x000fe80000004c00 */
[----:B------:R-:W-:Y:S04]  /*9dd0*/  STS.128 [R57.X4+0x420], R60 ;  /* 0x0004203c39007388 */ /* 0x000fe80000004c00 */
[----:B------:R-:W-:Y:S04]  /*9de0*/  STS.128 [R57.X4+0x630], R16 ;  /* 0x0006301039007388 */ /* 0x000fe80000004c00 */
[----:B------:R-:W-:Y:S06]  /*9df0*/  BAR.SYNC 0x0 ;  /* 0x0000000000007b1d */ /* 0x000fec0000000000 */
[----:B------:R-:W1:Y:S04]  /*9e00*/  LDS.128 R76, [R26] ;  /* 0x000000001a4c7984 */ /* 0x000e680000000c00 */
[----:B------:R-:W1:Y:S01]  /*9e10*/  LDS.128 R80, [R26+0x1080] ;  /* 0x001080001a507984 */ /* 0x000e620000000c00 */
[----:B------:R-:W-:-:S03]  /*9e20*/  LOP3.LUT R16, R0, 0x18, RZ, 0xfc, !PT ;  /* 0x0000001800107812 */ /* 0x000fc600078efcff */
[----:B------:R-:W1:Y:S01]  /*9e30*/  LDS.128 R8, [R26+0x2100] ;  /* 0x002100001a087984 */ /* 0x000e620000000c00 */
[----:B------:R-:W-:Y:S02]  /*9e40*/  LOP3.LUT R17, R0, 0x20, RZ, 0xfc, !PT ;  /* 0x0000002000117812 */ /* 0x000fe400078efcff */
[----:B------:R-:W-:Y:S01]  /*9e50*/  ISETP.LT.AND P4, PT, R16, c[0x0][0x178], !P0 ;  /* 0x00005e0010007a0c */ /* 0x000fe20004781270 */
[----:B------:R-:W1:Y:S04]  /*9e60*/  LDS.128 R20, [R26+0x3180] ;  /* 0x003180001a147984 */ /* 0x000e680000000c00 */
[----:B------:R-:W-:Y:S06]  /*9e70*/  BAR.SYNC 0x0 ;  /* 0x0000000000007b1d */ /* 0x000fec0000000000 */
[----:B------:R2:W-:Y:S01]  /*9e80*/  STS.128 [R57.X4], R12 ;  /* 0x0000000c39007388 */ /* 0x0005e20000004c00 */
[----:B------:R-:W-:-:S02]  /*9e90*/  ISETP.LT.AND P5, PT, R17, c[0x0][0x178], !P0 ;  /* 0x00005e0011007a0c */ /* 0x000fc400047a1270 */
[C---:B------:R-:W-:Y:S01]  /*9ea0*/  LOP3.LUT R18, R0.reuse, 0x38, RZ, 0xfc, !PT ;  /* 0x0000003800127812 */ /* 0x040fe200078efcff */
[----:B------:R-:W-:Y:S01]  /*9eb0*/  STS.128 [R57.X4+0x210], R4 ;  /* 0x0002100439007388 */ /* 0x000fe20000004c00 */
[----:B------:R-:W-:-:S03]  /*9ec0*/  LOP3.LUT R19, R0, 0x40, RZ, 0xfc, !PT ;  /* 0x0000004000137812 */ /* 0x000fc600078efcff */
[----:B------:R-:W-:Y:S04]  /*9ed0*/  STS.128 [R57.X4+0x420], R64 ;  /* 0x0004204039007388 */ /* 0x000fe80000004c00 */
[----:B------:R-:W-:Y:S01]  /*9ee0*/  STS.128 [R57.X4+0x630], R32 ;  /* 0x0006302039007388 */ /* 0x000fe20000004c00 */
[----:B--2---:R-:W-:-:S03]  /*9ef0*/  LEA R12, R2, R25, 0x9 ;  /* 0x00000019020c7211 */ /* 0x004fc600078e48ff */
[----:B------:R-:W-:Y:S06]  /*9f00*/  BAR.SYNC 0x0 ;  /* 0x0000000000007b1d */ /* 0x000fec0000000000 */
[----:B------:R-:W-:Y:S01]  /*9f10*/  LEA R2, R0, R25, 0x9 ;  /* 0x0000001900027211 */ /* 0x000fe200078e48ff */
[----:B------:R-:W-:Y:S01]  /*9f20*/  IMAD.WIDE R4, R12, R27, c[0x0][0x170] ;  /* 0x00005c000c047625 */ /* 0x000fe200078e021b */
[-C--:B------:R-:W-:Y:S01]  /*9f30*/  LEA R6, R3, R25.reuse, 0x9 ;  /* 0x0000001903067211 */ /* 0x080fe200078e48ff */
[----:B------:R-:W-:Y:S01]  /*9f40*/  LDS.128 R32, [R26+0x1080] ;  /* 0x001080001a207984 */ /* 0x000fe20000000c00 */
[----:B------:R-:W-:Y:S01]  /*9f50*/  LEA R13, R16, R25, 0x9 ;  /* 0x00000019100d7211 */ /* 0x000fe200078e48ff */
[----:B------:R-:W-:Y:S01]  /*9f60*/  IMAD.WIDE R2, R2, R27, c[0x0][0x170] ;  /* 0x00005c0002027625 */ /* 0x000fe200078e021b */
[----:B------:R-:W-:-:S02]  /*9f70*/  LEA R14, R17, R25, 0x9 ;  /* 0x00000019110e7211 */ /* 0x000fc400078e48ff */
[----:B------:R-:W-:Y:S01]  /*9f80*/  LOP3.LUT R16, R0, 0x28, RZ, 0xfc, !PT ;  /* 0x0000002800107812 */ /* 0x000fe200078efcff */
[-C--:B------:R-:W-:Y:S01]  /*9f90*/  IMAD.WIDE R6, R6, R27.reuse, c[0x0][0x170] ;  /* 0x00005c0006067625 */ /* 0x080fe200078e021b */
[----:B-1----:R1:W-:Y:S01]  /*9fa0*/  @P1 STG.E.128 [R2.64], R28 ;  /* 0x0000001c02001986 */ /* 0x0023e2000c101d06 */
[----:B------:R-:W-:Y:S02]  /*9fb0*/  LOP3.LUT R17, R0, 0x30, RZ, 0xfc, !PT ;  /* 0x0000003000117812 */ /* 0x000fe400078efcff */
[-C--:B------:R-:W-:Y:S01]  /*9fc0*/  IMAD.WIDE R12, R13, R27.reuse, c[0x0][0x170] ;  /* 0x00005c000d0c7625 */ /* 0x080fe200078e021b */
[----:B------:R-:W2:Y:S01]  /*9fd0*/  LDS.128 R28, [R26] ;  /* 0x000000001a1c7984 */ /* 0x000ea20000000c00 */
[----:B------:R-:W-:Y:S02]  /*9fe0*/  ISETP.LT.AND P1, PT, R16, c[0x0][0x178], !P0 ;  /* 0x00005e0010007a0c */ /* 0x000fe40004721270 */
[----:B------:R-:W-:Y:S01]  /*9ff0*/  IMAD.WIDE R14, R14, R27, c[0x0][0x170] ;  /* 0x00005c000e0e7625 */ /* 0x000fe200078e021b */
[----:B------:R4:W-:Y:S01]  /*a000*/  @P2 STG.E.128 [R4.64], R36 ;  /* 0x0000002404002986 */ /* 0x0009e2000c101d06 */
[----:B------:R-:W-:-:S03]  /*a010*/  ISETP.LT.AND P2, PT, R17, c[0x0][0x178], !P0 ;  /* 0x00005e0011007a0c */ /* 0x000fc60004741270 */
[----:B------:R-:W2:Y:S04]  /*a020*/  LDS.128 R36, [R26+0x2100] ;  /* 0x002100001a247984 */ /* 0x000ea80000000c00 */
[----:B---3--:R3:W-:Y:S01]  /*a030*/  @P3 STG.E.128 [R6.64], R40 ;  /* 0x0000002806003986 */ /* 0x0087e2000c101d06 */
[----:B------:R-:W-:Y:S02]  /*a040*/  ISETP.LT.AND P3, PT, R18, c[0x0][0x178], !P0 ;  /* 0x00005e0012007a0c */ /* 0x000fe40004761270 */
[----:B-1----:R-:W-:Y:S01]  /*a050*/  LEA R2, R16, R25, 0x9 ;  /* 0x0000001910027211 */ /* 0x002fe200078e48ff */
[----:B----4-:R1:W-:Y:S01]  /*a060*/  @P4 STG.E.128 [R12.64], R44 ;  /* 0x0000002c0c004986 */ /* 0x0103e2000c101d06 */
[----:B------:R-:W-:Y:S02]  /*a070*/  ISETP.LT.AND P4, PT, R19, c[0x0][0x178], !P0 ;  /* 0x00005e0013007a0c */ /* 0x000fe40004781270 */
[----:B------:R-:W-:Y:S01]  /*a080*/  LOP3.LUT R16, R0, 0x50, RZ, 0xfc, !PT ;  /* 0x0000005000107812 */ /* 0x000fe200078efcff */
[----:B------:R4:W-:Y:S01]  /*a090*/  @P5 STG.E.128 [R14.64], R48 ;  /* 0x000000300e005986 */ /* 0x0009e2000c101d06 */
[----:B------:R-:W-:Y:S01]  /*a0a0*/  ISETP.LT.AND P5, PT, R24, c[0x0][0x178], !P0 ;  /* 0x00005e0018007a0c */ /* 0x000fe200047a1270 */
[----:B------:R-:W-:Y:S01]  /*a0b0*/  IMAD.WIDE R2, R2, R27, c[0x0][0x170] ;  /* 0x00005c0002027625 */ /* 0x000fe200078e021b */
[----:B------:R-:W-:-:S02]  /*a0c0*/  LEA R4, R17, R25, 0x9 ;  /* 0x0000001911047211 */ /* 0x000fc400078e48ff */
[----:B------:R-:W-:Y:S02]  /*a0d0*/  LOP3.LUT R17, R0, 0x58, RZ, 0xfc, !PT ;  /* 0x0000005800117812 */ /* 0x000fe400078efcff */
[----:B------:R2:W-:Y:S01]  /*a0e0*/  @P1 STG.E.128 [R2.64], R52 ;  /* 0x0000003402001986 */ /* 0x0005e2000c101d06 */
[----:B------:R-:W-:Y:S01]  /*a0f0*/  IMAD.WIDE R4, R4, R27, c[0x0][0x170] ;  /* 0x00005c0004047625 */ /* 0x000fe200078e021b */
[----:B------:R-:W-:Y:S02]  /*a100*/  ISETP.LT.AND P1, PT, R16, c[0x0][0x178], !P0 ;  /* 0x00005e0010007a0c */ /* 0x000fe40004721270 */
[-C--:B---3--:R-:W-:Y:S02]  /*a110*/  LEA R6, R18, R25.reuse, 0x9 ;  /* 0x0000001912067211 */ /* 0x088fe400078e48ff */
[----:B------:R-:W-:Y:S01]  /*a120*/  LOP3.LUT R18, R0, 0x60, RZ, 0xfc, !PT ;  /* 0x0000006000127812 */ /* 0x000fe200078efcff */
[----:B------:R3:W-:Y:S01]  /*a130*/  @P2 STG.E.128 [R4.64], R92 ;  /* 0x0000005c04002986 */ /* 0x0007e2000c101d06 */
[----:B-1----:R-:W-:Y:S01]  /*a140*/  LEA R12, R19, R25, 0x9 ;  /* 0x00000019130c7211 */ /* 0x002fe200078e48ff */
[----:B------:R-:W-:Y:S01]  /*a150*/  IMAD.WIDE R6, R6, R27, c[0x0][0x170] ;  /* 0x00005c0006067625 */ /* 0x000fe200078e021b */
[----:B------:R-:W-:-:S02]  /*a160*/  LOP3.LUT R19, R0, 0x68, RZ, 0xfc, !PT ;  /* 0x0000006800137812 */ /* 0x000fc400078efcff */
[----:B----4-:R-:W-:Y:S01]  /*a170*/  LEA R14, R24, R25, 0x9 ;  /* 0x00000019180e7211 */ /* 0x010fe200078e48ff */
[-C--:B------:R-:W-:Y:S01]  /*a180*/  IMAD.WIDE R12, R12, R27.reuse, c[0x0][0x170] ;  /* 0x00005c000c0c7625 */ /* 0x080fe200078e021b */
[C---:B------:R-:W-:Y:S01]  /*a190*/  LOP3.LUT R24, R0.reuse, 0x70, RZ, 0xfc, !PT ;  /* 0x0000007000187812 */ /* 0x040fe200078efcff */
[----:B------:R1:W-:Y:S01]  /*a1a0*/  @P3 STG.E.128 [R6.64], R96 ;  /* 0x0000006006003986 */ /* 0x0003e2000c101d06 */
[----:B------:R-:W-:Y:S01]  /*a1b0*/  LOP3.LUT R0, R0, 0x78, RZ, 0xfc, !PT ;  /* 0x0000007800007812 */ /* 0x000fe200078efcff */
[----:B------:R-:W-:Y:S01]  /*a1c0*/  IMAD.WIDE R14, R14, R27, c[0x0][0x170] ;  /* 0x00005c000e0e7625 */ /* 0x000fe200078e021b */
[----:B------:R-:W-:Y:S01]  /*a1d0*/  ISETP.LT.AND P2, PT, R17, c[0x0][0x178], !P0 ;  /* 0x00005e0011007a0c */ /* 0x000fe20004741270 */
[----:B------:R4:W-:Y:S01]  /*a1e0*/  @P4 STG.E.128 [R12.64], R76 ;  /* 0x0000004c0c004986 */ /* 0x0009e2000c101d06 */
[----:B------:R-:W-:Y:S02]  /*a1f0*/  ISETP.LT.AND P3, PT, R18, c[0x0][0x178], !P0 ;  /* 0x00005e0012007a0c */ /* 0x000fe40004761270 */
[----:B--2---:R-:W-:Y:S01]  /*a200*/  LEA R2, R16, R25, 0x9 ;  /* 0x0000001910027211 */ /* 0x004fe200078e48ff */
[----:B------:R2:W-:Y:S01]  /*a210*/  @P5 STG.E.128 [R14.64], R80 ;  /* 0x000000500e005986 */ /* 0x0005e2000c101d06 */
[----:B------:R-:W-:-:S02]  /*a220*/  ISETP.LT.AND P4, PT, R19, c[0x0][0x178], !P0 ;  /* 0x00005e0013007a0c */ /* 0x000fc40004781270 */
[----:B---3--:R-:W-:Y:S01]  /*a230*/  LEA R4, R17, R25, 0x9 ;  /* 0x0000001911047211 */ /* 0x008fe200078e48ff */
[-C--:B------:R-:W-:Y:S01]  /*a240*/  IMAD.WIDE R2, R2, R27.reuse, c[0x0][0x170] ;  /* 0x00005c0002027625 */ /* 0x080fe200078e021b */
[----:B------:R-:W-:Y:S02]  /*a250*/  ISETP.LT.AND P5, PT, R24, c[0x0][0x178], !P0 ;  /* 0x00005e0018007a0c */ /* 0x000fe400047a1270 */
[----:B------:R-:W-:Y:S01]  /*a260*/  ISETP.LT.AND P0, PT, R0, c[0x0][0x178], !P0 ;  /* 0x00005e0000007a0c */ /* 0x000fe20004701270 */
[----:B------:R-:W-:Y:S01]  /*a270*/  IMAD.WIDE R4, R4, R27, c[0x0][0x170] ;  /* 0x00005c0004047625 */ /* 0x000fe200078e021b */
[----:B------:R3:W-:Y:S01]  /*a280*/  @P1 STG.E.128 [R2.64], R8 ;  /* 0x0000000802001986 */ /* 0x0007e2000c101d06 */
[----:B-1----:R-:W-:-:S03]  /*a290*/  LEA R6, R18, R25, 0x9 ;  /* 0x0000001912067211 */ /* 0x002fc600078e48ff */
[----:B------:R3:W-:Y:S01]  /*a2a0*/  @P2 STG.E.128 [R4.64], R20 ;  /* 0x0000001404002986 */ /* 0x0007e2000c101d06 */
[----:B----4-:R-:W-:Y:S01]  /*a2b0*/  LEA R12, R19, R25, 0x9 ;  /* 0x00000019130c7211 */ /* 0x010fe200078e48ff */
[----:B------:R-:W-:Y:S01]  /*a2c0*/  IMAD.WIDE R6, R6, R27, c[0x0][0x170] ;  /* 0x00005c0006067625 */ /* 0x000fe200078e021b */
[----:B--2---:R-:W-:-:S03]  /*a2d0*/  LEA R14, R24, R25, 0x9 ;  /* 0x00000019180e7211 */ /* 0x004fc600078e48ff */
[-C--:B------:R-:W-:Y:S01]  /*a2e0*/  IMAD.WIDE R12, R12, R27.reuse, c[0x0][0x170] ;  /* 0x00005c000c0c7625 */ /* 0x080fe200078e021b */
[----:B------:R3:W-:Y:S03]  /*a2f0*/  @P3 STG.E.128 [R6.64], R28 ;  /* 0x0000001c06003986 */ /* 0x0007e6000c101d06 */
[----:B------:R-:W-:Y:S01]  /*a300*/  IMAD.WIDE R14, R14, R27, c[0x0][0x170] ;  /* 0x00005c000e0e7625 */ /* 0x000fe200078e021b */
[----:B------:R3:W-:Y:S04]  /*a310*/  @P4 STG.E.128 [R12.64], R32 ;  /* 0x000000200c004986 */ /* 0x0007e8000c101d06 */
[----:B------:R3:W-:Y:S01]  /*a320*/  @P5 STG.E.128 [R14.64], R36 ;  /* 0x000000240e005986 */ /* 0x0007e2000c101d06 */
[----:B------:R-:W-:Y:S05]  /*a330*/  @!P0 EXIT ;  /* 0x000000000000894d */ /* 0x000fea0003800000 */
[----:B---3--:R-:W1:Y:S01]  /*a340*/  LDS.128 R4, [R26+0x3180] ;  /* 0x003180001a047984 */ /* 0x008e620000000c00 */
[----:B------:R-:W-:-:S05]  /*a350*/  LEA R2, R0, R25, 0x9 ;  /* 0x0000001900027211 */ /* 0x000fca00078e48ff */
[----:B------:R-:W-:-:S05]  /*a360*/  IMAD.WIDE R2, R2, R27, c[0x0][0x170] ;  /* 0x00005c0002027625 */ /* 0x000fca00078e021b */
[----:B-1----:R-:W-:Y:S01]  /*a370*/  STG.E.128 [R2.64], R4 ;  /* 0x0000000402007986 */ /* 0x002fe2000c101d06 */
[----:B------:R-:W-:Y:S05]  /*a380*/  EXIT ;  /* 0x000000000000794d */ /* 0x000fea0003800000 */
.L_x_2:
[----:B------:R-:W-:-:S00]  /*a390*/  BRA `(.L_x_2) ;  /* 0xfffffff000007947 */ /* 0x000fc0000383ffff */
[----:B------:R-:W-:-:S00]  /*a3a0*/  NOP ;  /* 0x0000000000007918 */ /* 0x000fc00000000000 */
        /* <DEDUP_REMOVED lines=13> */
.L_x_3:


//--------------------- .nv.shared.triton_mm      --------------------------
	.section	.nv.shared.triton_mm,"aw",@nobits
	.align	16
